	.target	sm_100a

	.elftype	@"ET_EXEC"


//--------------------- .note.nv.tkinfo           --------------------------
	.section	.note.nv.tkinfo,"",@"SHT_NOTE"
	.sectionflags	@"SHF_NOTE_NV_TKINFO"
	.tkinfo
        /*0018*/ 	.word	0x00000002
        /*0030*/ 	.string	""
        /*0030*/ 	.string	"ptxas"
        /*0030*/ 	.string	"Cuda compilation tools, release 13.0, V13.0.88"
        /*0030*/ 	.string	"Build cuda_13.0.r13.0/compiler.36424714_0"
        /*0030*/ 	.string	"-arch sm_100a -m 64 "



//--------------------- .note.nv.cuinfo           --------------------------
	.section	.note.nv.cuinfo,"",@"SHT_NOTE"
	.sectionflags	@"SHF_NOTE_NV_CUINFO"
        /*0018*/ 	.short	0x0002
        /*001a*/ 	.short	0x0064
        /*001c*/ 	.short	0x0082
	.zero		2


//--------------------- .nv.info                  --------------------------
	.section	.nv.info,"",@"SHT_CUDA_INFO"
	.align	4


	//----- nvinfo : EIATTR_REGCOUNT
	.align		4
        /*0000*/ 	.byte	0x04, 0x2f
        /*0002*/ 	.short	(.L_19 - .L_18)
	.align		4
.L_18:
        /*0004*/ 	.word	index@(_ZN7cutlass13device_kernelINS_4gemm6kernel13GemmUniversalIN4cute5tupleIJiiiiEEENS1_10collective13CollectiveMmaINS1_35MainloopSm100TmaUmmaWarpSpecializedILi8ELi2ELi4ENS5_IJNS4_1CILi1EEESB_SB_EEEEENS5_IJNSA_ILi128EEENSA_ILi64EEESE_EEENS_12float_e4m3_tENS5_IJlSB_lEEENS_12float_e5m2_tESI_NS4_8TiledMMAINS4_8MMA_AtomIJNS4_10MMA_TraitsINS4_19SM100_MMA_F8F6F4_SSEJSH_SJ_fSE_SF_NS4_17integral_constantINS4_4UMMA5MajorELSQ_0EEESR_NSO_INSP_7ScaleInELSS_0EEEST_EEEEEENS4_6LayoutISC_NS5_IJNSA_ILi0EEESX_SX_EEEEENS5_IJNS4_10UnderscoreES10_S10_EEEEENS4_13SM90_TMA_LOADENS4_14ComposedLayoutINS4_7SwizzleILi3ELi4ELi3EEENS4_18smem_ptr_flag_bitsILi8EEENSW_INS5_IJNSA_ILi8EEESE_EEENS5_IJSE_SB_EEEEEEEvNS4_8identityES13_S1D_vS1E_EENS_8epilogue10collective18CollectiveEpilogueINS1G_23Sm100TmaWarpSpecializedILi1ELi1ELi64ELb0ELb0EEEJSG_NS5_IJNSW_ISE_SB_EENSW_ISF_SB_EEEEESH_SI_SH_SI_NS1G_6fusion15FusionCallbacksIS1K_NS1O_17LinearCombinationISH_fSH_fLNS_15FloatRoundStyleE2EEESG_S1N_JEEENS4_5SM1004TMEM4LOAD26SM100_TMEM_LOAD_32dp32b64xES13_NS14_INS15_ILi2ELi4ELi3EEES18_NSW_INS5_IJS19_SF_EEENS5_IJSF_SB_EEEEEEENS4_39AutoVectorizingCopyWithAssumedAlignmentILi128EEENS4_14SM90_TMA_STOREES22_S24_S24_EEEvvEEEEvNT_6ParamsE)
        /*0008*/ 	.word	0x000000c2


	//----- nvinfo : EIATTR_FRAME_SIZE
	.align		4
.L_19:
        /*000c*/ 	.byte	0x04, 0x11
        /*000e*/ 	.short	(.L_21 - .L_20)
	.align		4
.L_20:
        /*0010*/ 	.word	index@($__internal_2_$__cuda_sm10x_tcgen05_guardrail_trap_unallocated_columns_being_dealloced)
        /*0014*/ 	.word	0x00000000


	//----- nvinfo : EIATTR_FRAME_SIZE
	.align		4
.L_21:
        /*0018*/ 	.byte	0x04, 0x11
        /*001a*/ 	.short	(.L_23 - .L_22)
	.align		4
.L_22:
        /*001c*/ 	.word	index@($__internal_1_$__cuda_sm10x_tcgen05_guardrail_trap_phase_invalid_during_alloc)
        /*0020*/ 	.word	0x00000000


	//----- nvinfo : EIATTR_FRAME_SIZE
	.align		4
.L_23:
        /*0024*/ 	.byte	0x04, 0x11
        /*0026*/ 	.short	(.L_25 - .L_24)
	.align		4
.L_24:
        /*0028*/ 	.word	index@($__internal_0_$__cuda_sm10x_tcgen05_guardrail_trap_col_being_dealloced_not_returned_by_alloc)
        /*002c*/ 	.word	0x00000000


	//----- nvinfo : EIATTR_FRAME_SIZE
	.align		4
.L_25:
        /*0030*/ 	.byte	0x04, 0x11
        /*0032*/ 	.short	(.L_27 - .L_26)
	.align		4
.L_26:
        /*0034*/ 	.word	index@(_ZN7cutlass13device_kernelINS_4gemm6kernel13GemmUniversalIN4cute5tupleIJiiiiEEENS1_10collective13CollectiveMmaINS1_35MainloopSm100TmaUmmaWarpSpecializedILi8ELi2ELi4ENS5_IJNS4_1CILi1EEESB_SB_EEEEENS5_IJNSA_ILi128EEENSA_ILi64EEESE_EEENS_12float_e4m3_tENS5_IJlSB_lEEENS_12float_e5m2_tESI_NS4_8TiledMMAINS4_8MMA_AtomIJNS4_10MMA_TraitsINS4_19SM100_MMA_F8F6F4_SSEJSH_SJ_fSE_SF_NS4_17integral_constantINS4_4UMMA5MajorELSQ_0EEESR_NSO_INSP_7ScaleInELSS_0EEEST_EEEEEENS4_6LayoutISC_NS5_IJNSA_ILi0EEESX_SX_EEEEENS5_IJNS4_10UnderscoreES10_S10_EEEEENS4_13SM90_TMA_LOADENS4_14ComposedLayoutINS4_7SwizzleILi3ELi4ELi3EEENS4_18smem_ptr_flag_bitsILi8EEENSW_INS5_IJNSA_ILi8EEESE_EEENS5_IJSE_SB_EEEEEEEvNS4_8identityES13_S1D_vS1E_EENS_8epilogue10collective18CollectiveEpilogueINS1G_23Sm100TmaWarpSpecializedILi1ELi1ELi64ELb0ELb0EEEJSG_NS5_IJNSW_ISE_SB_EENSW_ISF_SB_EEEEESH_SI_SH_SI_NS1G_6fusion15FusionCallbacksIS1K_NS1O_17LinearCombinationISH_fSH_fLNS_15FloatRoundStyleE2EEESG_S1N_JEEENS4_5SM1004TMEM4LOAD26SM100_TMEM_LOAD_32dp32b64xES13_NS14_INS15_ILi2ELi4ELi3EEES18_NSW_INS5_IJS19_SF_EEENS5_IJSF_SB_EEEEEEENS4_39AutoVectorizingCopyWithAssumedAlignmentILi128EEENS4_14SM90_TMA_STOREES22_S24_S24_EEEvvEEEEvNT_6ParamsE)
        /*0038*/ 	.word	0x00000000


	//----- nvinfo : EIATTR_MIN_STACK_SIZE
	.align		4
.L_27:
        /*003c*/ 	.byte	0x04, 0x12
        /*003e*/ 	.short	(.L_29 - .L_28)
	.align		4
.L_28:
        /*0040*/ 	.word	index@(_ZN7cutlass13device_kernelINS_4gemm6kernel13GemmUniversalIN4cute5tupleIJiiiiEEENS1_10collective13CollectiveMmaINS1_35MainloopSm100TmaUmmaWarpSpecializedILi8ELi2ELi4ENS5_IJNS4_1CILi1EEESB_SB_EEEEENS5_IJNSA_ILi128EEENSA_ILi64EEESE_EEENS_12float_e4m3_tENS5_IJlSB_lEEENS_12float_e5m2_tESI_NS4_8TiledMMAINS4_8MMA_AtomIJNS4_10MMA_TraitsINS4_19SM100_MMA_F8F6F4_SSEJSH_SJ_fSE_SF_NS4_17integral_constantINS4_4UMMA5MajorELSQ_0EEESR_NSO_INSP_7ScaleInELSS_0EEEST_EEEEEENS4_6LayoutISC_NS5_IJNSA_ILi0EEESX_SX_EEEEENS5_IJNS4_10UnderscoreES10_S10_EEEEENS4_13SM90_TMA_LOADENS4_14ComposedLayoutINS4_7SwizzleILi3ELi4ELi3EEENS4_18smem_ptr_flag_bitsILi8EEENSW_INS5_IJNSA_ILi8EEESE_EEENS5_IJSE_SB_EEEEEEEvNS4_8identityES13_S1D_vS1E_EENS_8epilogue10collective18CollectiveEpilogueINS1G_23Sm100TmaWarpSpecializedILi1ELi1ELi64ELb0ELb0EEEJSG_NS5_IJNSW_ISE_SB_EENSW_ISF_SB_EEEEESH_SI_SH_SI_NS1G_6fusion15FusionCallbacksIS1K_NS1O_17LinearCombinationISH_fSH_fLNS_15FloatRoundStyleE2EEESG_S1N_JEEENS4_5SM1004TMEM4LOAD26SM100_TMEM_LOAD_32dp32b64xES13_NS14_INS15_ILi2ELi4ELi3EEES18_NSW_INS5_IJS19_SF_EEENS5_IJSF_SB_EEEEEEENS4_39AutoVectorizingCopyWithAssumedAlignmentILi128EEENS4_14SM90_TMA_STOREES22_S24_S24_EEEvvEEEEvNT_6ParamsE)
        /*0044*/ 	.word	0x00000000
.L_29:


//--------------------- .nv.compat                --------------------------
	.section	.nv.compat,"",@"SHT_CUDA_COMPAT_INFO"
	.align	4
        /*0000*/ 	.byte	0x02, 0x09, 0x01, 0x00, 0x02, 0x02, 0x02, 0x00, 0x02, 0x05, 0x05, 0x00, 0x03, 0x07, 0x01, 0x01
        /*0010*/ 	.byte	0x02, 0x03, 0x01, 0x00, 0x02, 0x06, 0x01, 0x00, 0x04, 0x0b, 0x08, 0x00, 0x09, 0x00, 0x00, 0x00
        /*0020*/ 	.byte	0x00, 0x00, 0x00, 0x00


//--------------------- .nv.info._ZN7cutlass13device_kernelINS_4gemm6kernel13GemmUniversalIN4cute5tupleIJiiiiEEENS1_10collective13CollectiveMmaINS1_35MainloopSm100TmaUmmaWarpSpecializedILi8ELi2ELi4ENS5_IJNS4_1CILi1EEESB_SB_EEEEENS5_IJNSA_ILi128EEENSA_ILi64EEESE_EEENS_12float_e4m3_tENS5_IJlSB_lEEENS_12float_e5m2_tESI_NS4_8TiledMMAINS4_8MMA_AtomIJNS4_10MMA_TraitsINS4_19SM100_MMA_F8F6F4_SSEJSH_SJ_fSE_SF_NS4_17integral_constantINS4_4UMMA5MajorELSQ_0EEESR_NSO_INSP_7ScaleInELSS_0EEEST_EEEEEENS4_6LayoutISC_NS5_IJNSA_ILi0EEESX_SX_EEEEENS5_IJNS4_10UnderscoreES10_S10_EEEEENS4_13SM90_TMA_LOADENS4_14ComposedLayoutINS4_7SwizzleILi3ELi4ELi3EEENS4_18smem_ptr_flag_bitsILi8EEENSW_INS5_IJNSA_ILi8EEESE_EEENS5_IJSE_SB_EEEEEEEvNS4_8identityES13_S1D_vS1E_EENS_8epilogue10collective18CollectiveEpilogueINS1G_23Sm100TmaWarpSpecializedILi1ELi1ELi64ELb0ELb0EEEJSG_NS5_IJNSW_ISE_SB_EENSW_ISF_SB_EEEEESH_SI_SH_SI_NS1G_6fusion15FusionCallbacksIS1K_NS1O_17LinearCombinationISH_fSH_fLNS_15FloatRoundStyleE2EEESG_S1N_JEEENS4_5SM1004TMEM4LOAD26SM100_TMEM_LOAD_32dp32b64xES13_NS14_INS15_ILi2ELi4ELi3EEES18_NSW_INS5_IJS19_SF_EEENS5_IJSF_SB_EEEEEEENS4_39AutoVectorizingCopyWithAssumedAlignmentILi128EEENS4_14SM90_TMA_STOREES22_S24_S24_EEEvvEEEEvNT_6ParamsE --------------------------
	.section	.nv.info._ZN7cutlass13device_kernelINS_4gemm6kernel13GemmUniversalIN4cute5tupleIJiiiiEEENS1_10collective13CollectiveMmaINS1_35MainloopSm100TmaUmmaWarpSpecializedILi8ELi2ELi4ENS5_IJNS4_1CILi1EEESB_SB_EEEEENS5_IJNSA_ILi128EEENSA_ILi64EEESE_EEENS_12float_e4m3_tENS5_IJlSB_lEEENS_12float_e5m2_tESI_NS4_8TiledMMAINS4_8MMA_AtomIJNS4_10MMA_TraitsINS4_19SM100_MMA_F8F6F4_SSEJSH_SJ_fSE_SF_NS4_17integral_constantINS4_4UMMA5MajorELSQ_0EEESR_NSO_INSP_7ScaleInELSS_0EEEST_EEEEEENS4_6LayoutISC_NS5_IJNSA_ILi0EEESX_SX_EEEEENS5_IJNS4_10UnderscoreES10_S10_EEEEENS4_13SM90_TMA_LOADENS4_14ComposedLayoutINS4_7SwizzleILi3ELi4ELi3EEENS4_18smem_ptr_flag_bitsILi8EEENSW_INS5_IJNSA_ILi8EEESE_EEENS5_IJSE_SB_EEEEEEEvNS4_8identityES13_S1D_vS1E_EENS_8epilogue10collective18CollectiveEpilogueINS1G_23Sm100TmaWarpSpecializedILi1ELi1ELi64ELb0ELb0EEEJSG_NS5_IJNSW_ISE_SB_EENSW_ISF_SB_EEEEESH_SI_SH_SI_NS1G_6fusion15FusionCallbacksIS1K_NS1O_17LinearCombinationISH_fSH_fLNS_15FloatRoundStyleE2EEESG_S1N_JEEENS4_5SM1004TMEM4LOAD26SM100_TMEM_LOAD_32dp32b64xES13_NS14_INS15_ILi2ELi4ELi3EEES18_NSW_INS5_IJS19_SF_EEENS5_IJSF_SB_EEEEEEENS4_39AutoVectorizingCopyWithAssumedAlignmentILi128EEENS4_14SM90_TMA_STOREES22_S24_S24_EEEvvEEEEvNT_6ParamsE,"",@"SHT_CUDA_INFO"
	.sectionflags	@""
	.align	4


	//----- nvinfo : EIATTR_CUDA_API_VERSION
	.align		4
        /*0000*/ 	.byte	0x04, 0x37
        /*0002*/ 	.short	(.L_31 - .L_30)
.L_30:
        /*0004*/ 	.word	0x00000082


	//----- nvinfo : EIATTR_KPARAM_INFO
	.align		4
.L_31:
        /*0008*/ 	.byte	0x04, 0x17
        /*000a*/ 	.short	(.L_33 - .L_32)
.L_32:
        /*000c*/ 	.word	0x00000000
        /*0010*/ 	.short	0x0000
        /*0012*/ 	.short	0x0000
        /*0014*/ 	.byte	0x00, 0xf0, 0x01, 0x20


	//----- nvinfo : EIATTR_AT_ENTRY_FRAGMENTS
	.align		4
.L_33:
        /*0018*/ 	.byte	0x04, 0x4f
        /*001a*/ 	.short	(.L_35 - .L_34)


	//   ....[0]....
.L_34:
        /*001c*/ 	.word	0x00000006


	//----- nvinfo : EIATTR_RESERVED_SMEM_USED
	.align		4
.L_35:
        /*0020*/ 	.byte	0x01, 0x41
	.zero		2


	//----- nvinfo : EIATTR_SPARSE_MMA_MASK
	.align		4
        /*0024*/ 	.byte	0x03, 0x50
        /*0026*/ 	.short	0x0000


	//----- nvinfo : EIATTR_TCGEN05_1CTA_USED
	.align		4
        /*0028*/ 	.byte	0x01, 0x51
	.zero		2


	//----- nvinfo : EIATTR_MAXREG_COUNT
	.align		4
        /*002c*/ 	.byte	0x03, 0x1b
        /*002e*/ 	.short	0x00ff


	//----- nvinfo : EIATTR_NUM_BARRIERS
	.align		4
        /*0030*/ 	.byte	0x02, 0x4c
        /*0032*/ 	.byte	0x07
	.zero		1


	//----- nvinfo : EIATTR_EXTERNS
	.align		4
        /*0034*/ 	.byte	0x04, 0x0f
        /*0036*/ 	.short	(.L_37 - .L_36)


	//   ....[0]....
	.align		4
.L_36:
        /*0038*/ 	.word	index@(__assertfail)


	//----- nvinfo : EIATTR_MERCURY_ISA_VERSION
	.align		4
.L_37:
        /*003c*/ 	.byte	0x03, 0x5f
        /*003e*/ 	.short	0x0101


	//----- nvinfo : EIATTR_INT_WARP_WIDE_INSTR_OFFSETS
	.align		4
        /*0040*/ 	.byte	0x04, 0x31
        /*0042*/ 	.short	(.L_39 - .L_38)


	//   ....[0]....
.L_38:
        /*0044*/ 	.word	0x00001e00


	//   ....[1]....
        /*0048*/ 	.word	0x00003a90


	//   ....[2]....
        /*004c*/ 	.word	0x00003ab0


	//   ....[3]....
        /*0050*/ 	.word	0x00003ae0


	//   ....[4]....
        /*0054*/ 	.word	0x000044f0


	//   ....[5]....
        /*0058*/ 	.word	0x000045e0


	//----- nvinfo : EIATTR_COOP_GROUP_MASK_REGIDS
	.align		4
.L_39:
        /*005c*/ 	.byte	0x04, 0x29
        /*005e*/ 	.short	(.L_41 - .L_40)


	//   ....[0]....
.L_40:
        /*0060*/ 	.word	0xffffffff


	//   ....[1]....
        /*0064*/ 	.word	0xffffffff


	//   ....[2]....
        /*0068*/ 	.word	0xffffffff


	//   ....[3]....
        /*006c*/ 	.word	0xffffffff


	//   ....[4]....
        /*0070*/ 	.word	0xffffffff


	//   ....[5]....
        /*0074*/ 	.word	0xffffffff


	//   ....[6]....
        /*0078*/ 	.word	0xffffffff


	//   ....[7]....
        /*007c*/ 	.word	0xffffffff


	//   ....[8]....
        /*0080*/ 	.word	0xffffffff


	//   ....[9]....
        /*0084*/ 	.word	0xffffffff


	//   ....[10]....
        /*0088*/ 	.word	0xffffffff


	//   ....[11]....
        /*008c*/ 	.word	0xffffffff


	//   ....[12]....
        /*0090*/ 	.word	0xffffffff


	//----- nvinfo : EIATTR_COOP_GROUP_INSTR_OFFSETS
	.align		4
.L_41:
        /*0094*/ 	.byte	0x04, 0x28
        /*0096*/ 	.short	(.L_43 - .L_42)


	//   ....[0]....
.L_42:
        /*0098*/ 	.word	0x00000090


	//   ....[1]....
        /*009c*/ 	.word	0x000004d0


	//   ....[2]....
        /*00a0*/ 	.word	0x000006c0


	//   ....[3]....
        /*00a4*/ 	.word	0x00000800


	//   ....[4]....
        /*00a8*/ 	.word	0x00000900


	//   ....[5]....
        /*00ac*/ 	.word	0x00000a70


	//   ....[6]....
        /*00b0*/ 	.word	0x00000c10


	//   ....[7]....
        /*00b4*/ 	.word	0x00001ce0


	//   ....[8]....
        /*00b8*/ 	.word	0x00002d00


	//   ....[9]....
        /*00bc*/ 	.word	0x00002f10


	//   ....[10]....
        /*00c0*/ 	.word	0x00002f40


	//   ....[11]....
        /*00c4*/ 	.word	0x00003970


	//   ....[12]....
        /*00c8*/ 	.word	0x00003ba0


	//----- nvinfo : EIATTR_VRC_CTA_INIT_COUNT
	.align		4
.L_43:
        /*00cc*/ 	.byte	0x02, 0x4a
        /*00ce*/ 	.byte	0x80
	.zero		1


	//----- nvinfo : EIATTR_SYSCALL_OFFSETS
	.align		4
        /*00d0*/ 	.byte	0x04, 0x46
        /*00d2*/ 	.short	(.L_45 - .L_44)


	//   ....[0]....
.L_44:
        /*00d4*/ 	.word	0x00004fd0


	//   ....[1]....
        /*00d8*/ 	.word	0x00005110


	//   ....[2]....
        /*00dc*/ 	.word	0x000058b0


	//----- nvinfo : EIATTR_MBARRIER_INSTR_OFFSETS
	.align		4
.L_45:
        /*00e0*/ 	.byte	0x04, 0x39
        /*00e2*/ 	.short	(.L_47 - .L_46)


	//   ....[0]....
.L_46:
        /*00e4*/ 	.word	0x000005b0
        /*00e8*/ 	.word	0x000000ff
        /*00ec*/ 	.word	0x00000000
        /*00f0*/ 	.short	0x0100
        /*00f2*/ 	.byte	0x05
	.zero		1


	//   ....[1]....
        /*00f4*/ 	.word	0x000005c0
        /*00f8*/ 	.word	0x000000ff
        /*00fc*/ 	.word	0x00000040
        /*0100*/ 	.short	0x0100
        /*0102*/ 	.byte	0x05
	.zero		1


	//   ....[2]....
        /*0104*/ 	.word	0x000005d0
        /*0108*/ 	.word	0x000000ff
        /*010c*/ 	.word	0x00000008
        /*0110*/ 	.short	0x0100
        /*0112*/ 	.byte	0x05
	.zero		1


	//   ....[3]....
        /*0114*/ 	.word	0x000005e0
        /*0118*/ 	.word	0x000000ff
        /*011c*/ 	.word	0x00000048
        /*0120*/ 	.short	0x0100
        /*0122*/ 	.byte	0x05
	.zero		1


	//   ....[4]....
        /*0124*/ 	.word	0x000005f0
        /*0128*/ 	.word	0x000000ff
        /*012c*/ 	.word	0x00000010
        /*0130*/ 	.short	0x0100
        /*0132*/ 	.byte	0x05
	.zero		1


	//   ....[5]....
        /*0134*/ 	.word	0x00000600
        /*0138*/ 	.word	0x000000ff
        /*013c*/ 	.word	0x00000050
        /*0140*/ 	.short	0x0100
        /*0142*/ 	.byte	0x05
	.zero		1


	//   ....[6]....
        /*0144*/ 	.word	0x00000610
        /*0148*/ 	.word	0x000000ff
        /*014c*/ 	.word	0x00000018
        /*0150*/ 	.short	0x0100
        /*0152*/ 	.byte	0x05
	.zero		1


	//   ....[7]....
        /*0154*/ 	.word	0x00000620
        /*0158*/ 	.word	0x000000ff
        /*015c*/ 	.word	0x00000058
        /*0160*/ 	.short	0x0100
        /*0162*/ 	.byte	0x05
	.zero		1


	//   ....[8]....
        /*0164*/ 	.word	0x00000630
        /*0168*/ 	.word	0x000000ff
        /*016c*/ 	.word	0x00000020
        /*0170*/ 	.short	0x0100
        /*0172*/ 	.byte	0x05
	.zero		1


	//   ....[9]....
        /*0174*/ 	.word	0x00000640
        /*0178*/ 	.word	0x000000ff
        /*017c*/ 	.word	0x00000060
        /*0180*/ 	.short	0x0100
        /*0182*/ 	.byte	0x05
	.zero		1


	//   ....[10]....
        /*0184*/ 	.word	0x00000650
        /*0188*/ 	.word	0x000000ff
        /*018c*/ 	.word	0x00000028
        /*0190*/ 	.short	0x0100
        /*0192*/ 	.byte	0x05
	.zero		1


	//   ....[11]....
        /*0194*/ 	.word	0x00000660
        /*0198*/ 	.word	0x000000ff
        /*019c*/ 	.word	0x00000068
        /*01a0*/ 	.short	0x0100
        /*01a2*/ 	.byte	0x05
	.zero		1


	//   ....[12]....
        /*01a4*/ 	.word	0x00000670
        /*01a8*/ 	.word	0x000000ff
        /*01ac*/ 	.word	0x00000030
        /*01b0*/ 	.short	0x0100
        /*01b2*/ 	.byte	0x05
	.zero		1


	//   ....[13]....
        /*01b4*/ 	.word	0x00000680
        /*01b8*/ 	.word	0x000000ff
        /*01bc*/ 	.word	0x00000070
        /*01c0*/ 	.short	0x0100
        /*01c2*/ 	.byte	0x05
	.zero		1


	//   ....[14]....
        /*01c4*/ 	.word	0x00000690
        /*01c8*/ 	.word	0x000000ff
        /*01cc*/ 	.word	0x00000038
        /*01d0*/ 	.short	0x0100
        /*01d2*/ 	.byte	0x05
	.zero		1


	//   ....[15]....
        /*01d4*/ 	.word	0x000006a0
        /*01d8*/ 	.word	0x000000ff
        /*01dc*/ 	.word	0x00000078
        /*01e0*/ 	.short	0x0100
        /*01e2*/ 	.byte	0x05
	.zero		1


	//   ....[16]....
        /*01e4*/ 	.word	0x000007d0
        /*01e8*/ 	.word	0x000000ff
        /*01ec*/ 	.word	0x00000080
        /*01f0*/ 	.short	0x0100
        /*01f2*/ 	.byte	0x06
	.zero		1


	//   ....[17]....
        /*01f4*/ 	.word	0x000007e0
        /*01f8*/ 	.word	0x000000ff
        /*01fc*/ 	.word	0x00000088
        /*0200*/ 	.short	0x0100
        /*0202*/ 	.byte	0x06
	.zero		1


	//   ....[18]....
        /*0204*/ 	.word	0x000008d0
        /*0208*/ 	.word	0x000000ff
        /*020c*/ 	.word	0x00000090
        /*0210*/ 	.short	0x0100
        /*0212*/ 	.byte	0x05
	.zero		1


	//   ....[19]....
        /*0214*/ 	.word	0x000008e0
        /*0218*/ 	.word	0x000000ff
        /*021c*/ 	.word	0x00000098
        /*0220*/ 	.short	0x0100
        /*0222*/ 	.byte	0x05
	.zero		1


	//   ....[20]....
        /*0224*/ 	.word	0x00000a20
        /*0228*/ 	.word	0x000000ff
        /*022c*/ 	.word	0x000000a0
        /*0230*/ 	.short	0x0100
        /*0232*/ 	.byte	0x05
	.zero		1


	//   ....[21]....
        /*0234*/ 	.word	0x00000a30
        /*0238*/ 	.word	0x000000ff
        /*023c*/ 	.word	0x000000b0
        /*0240*/ 	.short	0x0100
        /*0242*/ 	.byte	0x05
	.zero		1


	//   ....[22]....
        /*0244*/ 	.word	0x00000a40
        /*0248*/ 	.word	0x000000ff
        /*024c*/ 	.word	0x000000a8
        /*0250*/ 	.short	0x0100
        /*0252*/ 	.byte	0x05
	.zero		1


	//   ....[23]....
        /*0254*/ 	.word	0x00000a50
        /*0258*/ 	.word	0x000000ff
        /*025c*/ 	.word	0x000000b8
        /*0260*/ 	.short	0x0100
        /*0262*/ 	.byte	0x05
	.zero		1


	//   ....[24]....
        /*0264*/ 	.word	0x00000b80
        /*0268*/ 	.word	0x000000ff
        /*026c*/ 	.word	0x000000c0
        /*0270*/ 	.short	0x0100
        /*0272*/ 	.byte	0x06
	.zero		1


	//   ....[25]....
        /*0274*/ 	.word	0x00000b90
        /*0278*/ 	.word	0x000000ff
        /*027c*/ 	.word	0x000000e0
        /*0280*/ 	.short	0x0100
        /*0282*/ 	.byte	0x06
	.zero		1


	//   ....[26]....
        /*0284*/ 	.word	0x00000ba0
        /*0288*/ 	.word	0x000000ff
        /*028c*/ 	.word	0x000000c8
        /*0290*/ 	.short	0x0100
        /*0292*/ 	.byte	0x06
	.zero		1


	//   ....[27]....
        /*0294*/ 	.word	0x00000bb0
        /*0298*/ 	.word	0x000000ff
        /*029c*/ 	.word	0x000000e8
        /*02a0*/ 	.short	0x0100
        /*02a2*/ 	.byte	0x06
	.zero		1


	//   ....[28]....
        /*02a4*/ 	.word	0x00000bc0
        /*02a8*/ 	.word	0x000000ff
        /*02ac*/ 	.word	0x000000d0
        /*02b0*/ 	.short	0x0100
        /*02b2*/ 	.byte	0x06
	.zero		1


	//   ....[29]....
        /*02b4*/ 	.word	0x00000bd0
        /*02b8*/ 	.word	0x000000ff
        /*02bc*/ 	.word	0x000000f0
        /*02c0*/ 	.short	0x0100
        /*02c2*/ 	.byte	0x06
	.zero		1


	//   ....[30]....
        /*02c4*/ 	.word	0x00000be0
        /*02c8*/ 	.word	0x000000ff
        /*02cc*/ 	.word	0x000000d8
        /*02d0*/ 	.short	0x0100
        /*02d2*/ 	.byte	0x06
	.zero		1


	//   ....[31]....
        /*02d4*/ 	.word	0x00000bf0
        /*02d8*/ 	.word	0x000000ff
        /*02dc*/ 	.word	0x000000f8
        /*02e0*/ 	.short	0x0100
        /*02e2*/ 	.byte	0x06
	.zero		1


	//   ....[32]....
        /*02e4*/ 	.word	0x00000ce0
        /*02e8*/ 	.word	0x000000ff
        /*02ec*/ 	.word	0x00000100
        /*02f0*/ 	.short	0x0100
        /*02f2*/ 	.byte	0x05
	.zero		1


	//   ....[33]....
        /*02f4*/ 	.word	0x00000cf0
        /*02f8*/ 	.word	0x000000ff
        /*02fc*/ 	.word	0x00000110
        /*0300*/ 	.short	0x0100
        /*0302*/ 	.byte	0x05
	.zero		1


	//   ....[34]....
        /*0304*/ 	.word	0x00000d00
        /*0308*/ 	.word	0x000000ff
        /*030c*/ 	.word	0x00000108
        /*0310*/ 	.short	0x0100
        /*0312*/ 	.byte	0x05
	.zero		1


	//   ....[35]....
        /*0314*/ 	.word	0x00000d10
        /*0318*/ 	.word	0x000000ff
        /*031c*/ 	.word	0x00000118
        /*0320*/ 	.short	0x0100
        /*0322*/ 	.byte	0x05
	.zero		1


	//   ....[36]....
        /*0324*/ 	.word	0x000015e0
        /*0328*/ 	.word	0x00000003
        /*032c*/ 	.word	0x00000110
        /*0330*/ 	.short	0x010a
        /*0332*/ 	.byte	0xff
	.zero		1


	//   ....[37]....
        /*0334*/ 	.word	0x00001610
        /*0338*/ 	.word	0x00000003
        /*033c*/ 	.word	0x00000100
        /*0340*/ 	.short	0x0101
        /*0342*/ 	.byte	0xff
	.zero		1


	//   ....[38]....
        /*0344*/ 	.word	0x000016e0
        /*0348*/ 	.word	0x000000ff
        /*034c*/ 	.word	0x00000040
        /*0350*/ 	.short	0x010a
        /*0352*/ 	.byte	0x08
	.zero		1


	//   ....[39]....
        /*0354*/ 	.word	0x00001780
        /*0358*/ 	.word	0x000000ff
        /*035c*/ 	.word	0x00000040
        /*0360*/ 	.short	0x010a
        /*0362*/ 	.byte	0x21
	.zero		1


	//   ....[40]....
        /*0364*/ 	.word	0x000018d0
        /*0368*/ 	.word	0x000000ff
        /*036c*/ 	.word	0x00000040
        /*0370*/ 	.short	0x010a
        /*0372*/ 	.byte	0x08
	.zero		1


	//   ....[41]....
        /*0374*/ 	.word	0x000019e0
        /*0378*/ 	.word	0x000000ff
        /*037c*/ 	.word	0x00000098
        /*0380*/ 	.short	0x0101
        /*0382*/ 	.byte	0x04
	.zero		1


	//   ....[42]....
        /*0384*/ 	.word	0x00001a00
        /*0388*/ 	.word	0x000000ff
        /*038c*/ 	.word	0x00000040
        /*0390*/ 	.short	0x010a
        /*0392*/ 	.byte	0x08
	.zero		1


	//   ....[43]....
        /*0394*/ 	.word	0x00001a80
        /*0398*/ 	.word	0x000000ff
        /*039c*/ 	.word	0x00000040
        /*03a0*/ 	.short	0x010a
        /*03a2*/ 	.byte	0x11
	.zero		1


	//   ....[44]....
        /*03a4*/ 	.word	0x00001bd0
        /*03a8*/ 	.word	0x000000ff
        /*03ac*/ 	.word	0x00000040
        /*03b0*/ 	.short	0x010a
        /*03b2*/ 	.byte	0x08
	.zero		1


	//   ....[45]....
        /*03b4*/ 	.word	0x00001d10
        /*03b8*/ 	.word	0x00000002
        /*03bc*/ 	.word	0x000000a0
        /*03c0*/ 	.short	0x010a
        /*03c2*/ 	.byte	0xff
	.zero		1


	//   ....[46]....
        /*03c4*/ 	.word	0x00001dd0
        /*03c8*/ 	.word	0x00000002
        /*03cc*/ 	.word	0x00000000
        /*03d0*/ 	.short	0x0101
        /*03d2*/ 	.byte	0xff
	.zero		1


	//   ....[47]....
        /*03d4*/ 	.word	0x00002330
        /*03d8*/ 	.word	0x000000ff
        /*03dc*/ 	.word	0x00000000
        /*03e0*/ 	.short	0x010a
        /*03e2*/ 	.byte	0x05
	.zero		1


	//   ....[48]....
        /*03e4*/ 	.word	0x000023c0
        /*03e8*/ 	.word	0x000000ff
        /*03ec*/ 	.word	0x00000000
        /*03f0*/ 	.short	0x010a
        /*03f2*/ 	.byte	0x05
	.zero		1


	//   ....[49]....
        /*03f4*/ 	.word	0x00002450
        /*03f8*/ 	.word	0x000000ff
        /*03fc*/ 	.word	0x00000000
        /*0400*/ 	.short	0x010a
        /*0402*/ 	.byte	0x05
	.zero		1


	//   ....[50]....
        /*0404*/ 	.word	0x000024e0
        /*0408*/ 	.word	0x000000ff
        /*040c*/ 	.word	0x00000000
        /*0410*/ 	.short	0x010a
        /*0412*/ 	.byte	0x05
	.zero		1


	//   ....[51]....
        /*0414*/ 	.word	0x00002570
        /*0418*/ 	.word	0x000000ff
        /*041c*/ 	.word	0x00000000
        /*0420*/ 	.short	0x010a
        /*0422*/ 	.byte	0x05
	.zero		1


	//   ....[52]....
        /*0424*/ 	.word	0x00002600
        /*0428*/ 	.word	0x000000ff
        /*042c*/ 	.word	0x00000000
        /*0430*/ 	.short	0x010a
        /*0432*/ 	.byte	0x05
	.zero		1


	//   ....[53]....
        /*0434*/ 	.word	0x00002690
        /*0438*/ 	.word	0x000000ff
        /*043c*/ 	.word	0x00000000
        /*0440*/ 	.short	0x010a
        /*0442*/ 	.byte	0x05
	.zero		1


	//   ....[54]....
        /*0444*/ 	.word	0x00002730
        /*0448*/ 	.word	0x00000000
        /*044c*/ 	.word	0x00000000
        /*0450*/ 	.short	0x010a
        /*0452*/ 	.byte	0xff
	.zero		1


	//   ....[55]....
        /*0454*/ 	.word	0x00002850
        /*0458*/ 	.word	0x00000000
        /*045c*/ 	.word	0x00000100
        /*0460*/ 	.short	0x010a
        /*0462*/ 	.byte	0xff
	.zero		1


	//   ....[56]....
        /*0464*/ 	.word	0x000028b0
        /*0468*/ 	.word	0x00000004
        /*046c*/ 	.word	0x00000000
        /*0470*/ 	.short	0x0101
        /*0472*/ 	.byte	0xff
	.zero		1


	//   ....[57]....
        /*0474*/ 	.word	0x000028d0
        /*0478*/ 	.word	0x000000ff
        /*047c*/ 	.word	0x000000b0
        /*0480*/ 	.short	0x010a
        /*0482*/ 	.byte	0x05
	.zero		1


	//   ....[58]....
        /*0484*/ 	.word	0x000029f0
        /*0488*/ 	.word	0x00000000
        /*048c*/ 	.word	0x000000a0
        /*0490*/ 	.short	0x010a
        /*0492*/ 	.byte	0xff
	.zero		1


	//   ....[59]....
        /*0494*/ 	.word	0x00002b00
        /*0498*/ 	.word	0x00000000
        /*049c*/ 	.word	0x00000000
        /*04a0*/ 	.short	0x0101
        /*04a2*/ 	.byte	0xff
	.zero		1


	//   ....[60]....
        /*04a4*/ 	.word	0x00002b90
        /*04a8*/ 	.word	0x000000ff
        /*04ac*/ 	.word	0x000000b0
        /*04b0*/ 	.short	0x0106
        /*04b2*/ 	.byte	0x05
	.zero		1


	//   ....[61]....
        /*04b4*/ 	.word	0x00002bb0
        /*04b8*/ 	.word	0x000000ff
        /*04bc*/ 	.word	0x000000b0
        /*04c0*/ 	.short	0x010a
        /*04c2*/ 	.byte	0x05
	.zero		1


	//   ....[62]....
        /*04c4*/ 	.word	0x00002c40
        /*04c8*/ 	.word	0x000000ff
        /*04cc*/ 	.word	0x000000b0
        /*04d0*/ 	.short	0x0106
        /*04d2*/ 	.byte	0x04
	.zero		1


	//   ....[63]....
        /*04d4*/ 	.word	0x00002c80
        /*04d8*/ 	.word	0x00000000
        /*04dc*/ 	.word	0x000000b0
        /*04e0*/ 	.short	0x010a
        /*04e2*/ 	.byte	0xff
	.zero		1


	//   ....[64]....
        /*04e4*/ 	.word	0x000031c0
        /*04e8*/ 	.word	0x00000000
        /*04ec*/ 	.word	0x000000a0
        /*04f0*/ 	.short	0x010a
        /*04f2*/ 	.byte	0xff
	.zero		1


	//   ....[65]....
        /*04f4*/ 	.word	0x000032d0
        /*04f8*/ 	.word	0x00000003
        /*04fc*/ 	.word	0x00000000
        /*0500*/ 	.short	0x0101
        /*0502*/ 	.byte	0xff
	.zero		1


	//   ....[66]....
        /*0504*/ 	.word	0x000032e0
        /*0508*/ 	.word	0x000000ff
        /*050c*/ 	.word	0x00000000
        /*0510*/ 	.short	0x010a
        /*0512*/ 	.byte	0x06
	.zero		1


	//   ....[67]....
        /*0514*/ 	.word	0x00003300
        /*0518*/ 	.word	0x000000ff
        /*051c*/ 	.word	0x000000e0
        /*0520*/ 	.short	0x010a
        /*0522*/ 	.byte	0x07
	.zero		1


	//   ....[68]....
        /*0524*/ 	.word	0x000033d0
        /*0528*/ 	.word	0x000000ff
        /*052c*/ 	.word	0x00000000
        /*0530*/ 	.short	0x010a
        /*0532*/ 	.byte	0x06
	.zero		1


	//   ....[69]....
        /*0534*/ 	.word	0x00003500
        /*0538*/ 	.word	0x000000ff
        /*053c*/ 	.word	0x00000000
        /*0540*/ 	.short	0x010a
        /*0542*/ 	.byte	0x1a
	.zero		1


	//   ....[70]....
        /*0544*/ 	.word	0x000037a0
        /*0548*/ 	.word	0x000000ff
        /*054c*/ 	.word	0x00000000
        /*0550*/ 	.short	0x010a
        /*0552*/ 	.byte	0x06
	.zero		1


	//   ....[71]....
        /*0554*/ 	.word	0x00003830
        /*0558*/ 	.word	0x000000ff
        /*055c*/ 	.word	0x00000000
        /*0560*/ 	.short	0x010a
        /*0562*/ 	.byte	0x06
	.zero		1


	//   ....[72]....
        /*0564*/ 	.word	0x000038c0
        /*0568*/ 	.word	0x000000ff
        /*056c*/ 	.word	0x00000000
        /*0570*/ 	.short	0x010a
        /*0572*/ 	.byte	0x06
	.zero		1


	//   ....[73]....
        /*0574*/ 	.word	0x00003950
        /*0578*/ 	.word	0x000000ff
        /*057c*/ 	.word	0x00000000
        /*0580*/ 	.short	0x010a
        /*0582*/ 	.byte	0x07
	.zero		1


	//   ....[74]....
        /*0584*/ 	.word	0x00003d90
        /*0588*/ 	.word	0x00000000
        /*058c*/ 	.word	0x000000a0
        /*0590*/ 	.short	0x010a
        /*0592*/ 	.byte	0xff
	.zero		1


	//   ....[75]....
        /*0594*/ 	.word	0x00003e80
        /*0598*/ 	.word	0x00000000
        /*059c*/ 	.word	0x00000000
        /*05a0*/ 	.short	0x0101
        /*05a2*/ 	.byte	0xff
	.zero		1


	//   ....[76]....
        /*05a4*/ 	.word	0x000041a0
        /*05a8*/ 	.word	0x000000ff
        /*05ac*/ 	.word	0x00000098
        /*05b0*/ 	.short	0x010a
        /*05b2*/ 	.byte	0x06
	.zero		1


	//   ....[77]....
        /*05b4*/ 	.word	0x00004320
        /*05b8*/ 	.word	0x000000ff
        /*05bc*/ 	.word	0x00000088
        /*05c0*/ 	.short	0x010a
        /*05c2*/ 	.byte	0x06
	.zero		1


	//   ....[78]....
        /*05c4*/ 	.word	0x00004650
        /*05c8*/ 	.word	0x000000ff
        /*05cc*/ 	.word	0x00000080
        /*05d0*/ 	.short	0x010b
        /*05d2*/ 	.byte	0x06
	.zero		1


	//   ....[79]....
        /*05d4*/ 	.word	0x00004670
        /*05d8*/ 	.word	0x000000ff
        /*05dc*/ 	.word	0x00000000
        /*05e0*/ 	.short	0x0101
        /*05e2*/ 	.byte	0x25
	.zero		1


	//   ....[80]....
        /*05e4*/ 	.word	0x000046b0
        /*05e8*/ 	.word	0x00000000
        /*05ec*/ 	.word	0x00000088
        /*05f0*/ 	.short	0x010a
        /*05f2*/ 	.byte	0xff
	.zero		1


	//   ....[81]....
        /*05f4*/ 	.word	0x000049e0
        /*05f8*/ 	.word	0x00000000
        /*05fc*/ 	.word	0x000000a0
        /*0600*/ 	.short	0x010a
        /*0602*/ 	.byte	0xff
	.zero		1


	//   ....[82]....
        /*0604*/ 	.word	0x00004af0
        /*0608*/ 	.word	0x00000000
        /*060c*/ 	.word	0x00000000
        /*0610*/ 	.short	0x0101
        /*0612*/ 	.byte	0xff
	.zero		1


	//   ....[83]....
        /*0614*/ 	.word	0x00005490
        /*0618*/ 	.word	0x000000ff
        /*061c*/ 	.word	0x00000080
        /*0620*/ 	.short	0x010a
        /*0622*/ 	.byte	0x2b
	.zero		1


	//   ....[84]....
        /*0624*/ 	.word	0x000054a0
        /*0628*/ 	.word	0x0000009c
        /*062c*/ 	.word	0x000000c0
        /*0630*/ 	.short	0x010a
        /*0632*/ 	.byte	0xff
	.zero		1


	//   ....[85]....
        /*0634*/ 	.word	0x00005630
        /*0638*/ 	.word	0x000000ff
        /*063c*/ 	.word	0x00000080
        /*0640*/ 	.short	0x010a
        /*0642*/ 	.byte	0x2b
	.zero		1


	//   ....[86]....
        /*0644*/ 	.word	0x00005730
        /*0648*/ 	.word	0x000000ff
        /*064c*/ 	.word	0x00000000
        /*0650*/ 	.short	0x0101
        /*0652*/ 	.byte	0x04
	.zero		1


	//   ....[87]....
        /*0654*/ 	.word	0x00005790
        /*0658*/ 	.word	0x0000009c
        /*065c*/ 	.word	0x000000c0
        /*0660*/ 	.short	0x010a
        /*0662*/ 	.byte	0xff
	.zero		1


	//   ....[88]....
        /*0664*/ 	.word	0x00005b50
        /*0668*/ 	.word	0x000000ff
        /*066c*/ 	.word	0x00000000
        /*0670*/ 	.short	0x0101
        /*0672*/ 	.byte	0x05
	.zero		1


	//   ....[89]....
        /*0674*/ 	.word	0x00006c00
        /*0678*/ 	.word	0x00000003
        /*067c*/ 	.word	0x00000110
        /*0680*/ 	.short	0x010a
        /*0682*/ 	.byte	0xff
	.zero		1


	//   ....[90]....
        /*0684*/ 	.word	0x00006c60
        /*0688*/ 	.word	0x00000002
        /*068c*/ 	.word	0x00000040
        /*0690*/ 	.short	0x010a
        /*0692*/ 	.byte	0xff
	.zero		1


	//   ....[91]....
        /*0694*/ 	.word	0x00006cc0
        /*0698*/ 	.word	0x00000002
        /*069c*/ 	.word	0x00000040
        /*06a0*/ 	.short	0x010a
        /*06a2*/ 	.byte	0xff
	.zero		1


	//   ....[92]....
        /*06a4*/ 	.word	0x00006d10
        /*06a8*/ 	.word	0x00000002
        /*06ac*/ 	.word	0x000000a0
        /*06b0*/ 	.short	0x010a
        /*06b2*/ 	.byte	0xff
	.zero		1


	//   ....[93]....
        /*06b4*/ 	.word	0x00006d70
        /*06b8*/ 	.word	0x00000000
        /*06bc*/ 	.word	0x00000000
        /*06c0*/ 	.short	0x010a
        /*06c2*/ 	.byte	0xff
	.zero		1


	//   ....[94]....
        /*06c4*/ 	.word	0x00006dd0
        /*06c8*/ 	.word	0x00000000
        /*06cc*/ 	.word	0x00000000
        /*06d0*/ 	.short	0x010a
        /*06d2*/ 	.byte	0xff
	.zero		1


	//   ....[95]....
        /*06d4*/ 	.word	0x00006e30
        /*06d8*/ 	.word	0x00000000
        /*06dc*/ 	.word	0x00000000
        /*06e0*/ 	.short	0x010a
        /*06e2*/ 	.byte	0xff
	.zero		1


	//   ....[96]....
        /*06e4*/ 	.word	0x00006e90
        /*06e8*/ 	.word	0x00000000
        /*06ec*/ 	.word	0x00000000
        /*06f0*/ 	.short	0x010a
        /*06f2*/ 	.byte	0xff
	.zero		1


	//   ....[97]....
        /*06f4*/ 	.word	0x00006ef0
        /*06f8*/ 	.word	0x00000000
        /*06fc*/ 	.word	0x00000000
        /*0700*/ 	.short	0x010a
        /*0702*/ 	.byte	0xff
	.zero		1


	//   ....[98]....
        /*0704*/ 	.word	0x00006f50
        /*0708*/ 	.word	0x00000000
        /*070c*/ 	.word	0x00000000
        /*0710*/ 	.short	0x010a
        /*0712*/ 	.byte	0xff
	.zero		1


	//   ....[99]....
        /*0714*/ 	.word	0x00006fb0
        /*0718*/ 	.word	0x00000000
        /*071c*/ 	.word	0x00000000
        /*0720*/ 	.short	0x010a
        /*0722*/ 	.byte	0xff
	.zero		1


	//   ....[100]....
        /*0724*/ 	.word	0x00007000
        /*0728*/ 	.word	0x00000000
        /*072c*/ 	.word	0x00000100
        /*0730*/ 	.short	0x010a
        /*0732*/ 	.byte	0xff
	.zero		1


	//   ....[101]....
        /*0734*/ 	.word	0x00007060
        /*0738*/ 	.word	0x00000000
        /*073c*/ 	.word	0x000000b0
        /*0740*/ 	.short	0x010a
        /*0742*/ 	.byte	0xff
	.zero		1


	//   ....[102]....
        /*0744*/ 	.word	0x000070b0
        /*0748*/ 	.word	0x00000000
        /*074c*/ 	.word	0x000000a0
        /*0750*/ 	.short	0x010a
        /*0752*/ 	.byte	0xff
	.zero		1


	//   ....[103]....
        /*0754*/ 	.word	0x00007110
        /*0758*/ 	.word	0x00000000
        /*075c*/ 	.word	0x000000b0
        /*0760*/ 	.short	0x010a
        /*0762*/ 	.byte	0xff
	.zero		1


	//   ....[104]....
        /*0764*/ 	.word	0x00007160
        /*0768*/ 	.word	0x00000000
        /*076c*/ 	.word	0x000000a0
        /*0770*/ 	.short	0x010a
        /*0772*/ 	.byte	0xff
	.zero		1


	//   ....[105]....
        /*0774*/ 	.word	0x000071c0
        /*0778*/ 	.word	0x00000003
        /*077c*/ 	.word	0x000000e0
        /*0780*/ 	.short	0x010a
        /*0782*/ 	.byte	0xff
	.zero		1


	//   ....[106]....
        /*0784*/ 	.word	0x00007220
        /*0788*/ 	.word	0x00000000
        /*078c*/ 	.word	0x00000000
        /*0790*/ 	.short	0x010a
        /*0792*/ 	.byte	0xff
	.zero		1


	//   ....[107]....
        /*0794*/ 	.word	0x00007280
        /*0798*/ 	.word	0x00000000
        /*079c*/ 	.word	0x00000000
        /*07a0*/ 	.short	0x010a
        /*07a2*/ 	.byte	0xff
	.zero		1


	//   ....[108]....
        /*07a4*/ 	.word	0x000072e0
        /*07a8*/ 	.word	0x00000000
        /*07ac*/ 	.word	0x00000000
        /*07b0*/ 	.short	0x010a
        /*07b2*/ 	.byte	0xff
	.zero		1


	//   ....[109]....
        /*07b4*/ 	.word	0x00007340
        /*07b8*/ 	.word	0x00000000
        /*07bc*/ 	.word	0x00000000
        /*07c0*/ 	.short	0x010a
        /*07c2*/ 	.byte	0xff
	.zero		1


	//   ....[110]....
        /*07c4*/ 	.word	0x000073a0
        /*07c8*/ 	.word	0x00000000
        /*07cc*/ 	.word	0x00000000
        /*07d0*/ 	.short	0x010a
        /*07d2*/ 	.byte	0xff
	.zero		1


	//   ....[111]....
        /*07d4*/ 	.word	0x000073f0
        /*07d8*/ 	.word	0x00000000
        /*07dc*/ 	.word	0x000000a0
        /*07e0*/ 	.short	0x010a
        /*07e2*/ 	.byte	0xff
	.zero		1


	//   ....[112]....
        /*07e4*/ 	.word	0x00007450
        /*07e8*/ 	.word	0x00000000
        /*07ec*/ 	.word	0x00000098
        /*07f0*/ 	.short	0x010a
        /*07f2*/ 	.byte	0xff
	.zero		1


	//   ....[113]....
        /*07f4*/ 	.word	0x000074b0
        /*07f8*/ 	.word	0x00000003
        /*07fc*/ 	.word	0x00000088
        /*0800*/ 	.short	0x010a
        /*0802*/ 	.byte	0xff
	.zero		1


	//   ....[114]....
        /*0804*/ 	.word	0x00007500
        /*0808*/ 	.word	0x00000000
        /*080c*/ 	.word	0x000000a0
        /*0810*/ 	.short	0x010a
        /*0812*/ 	.byte	0xff
	.zero		1


	//   ....[115]....
        /*0814*/ 	.word	0x00007560
        /*0818*/ 	.word	0x00000000
        /*081c*/ 	.word	0x00000080
        /*0820*/ 	.short	0x010a
        /*0822*/ 	.byte	0xff
	.zero		1


	//   ....[116]....
        /*0824*/ 	.word	0x000075b0
        /*0828*/ 	.word	0x0000009c
        /*082c*/ 	.word	0x000000c0
        /*0830*/ 	.short	0x010a
        /*0832*/ 	.byte	0xff
	.zero		1


	//----- nvinfo : EIATTR_NUM_MBARRIERS
	.align		4
.L_47:
        /*0834*/ 	.byte	0x03, 0x38
        /*0836*/ 	.short	0x0024


	//----- nvinfo : EIATTR_EXIT_INSTR_OFFSETS
	.align		4
        /*0838*/ 	.byte	0x04, 0x1c
        /*083a*/ 	.short	(.L_49 - .L_48)


	//   ....[0]....
.L_48:
        /*083c*/ 	.word	0x00002760


	//   ....[1]....
        /*0840*/ 	.word	0x00002c50


	//   ....[2]....
        /*0844*/ 	.word	0x00002cb0


	//   ....[3]....
        /*0848*/ 	.word	0x00003bb0


	//   ....[4]....
        /*084c*/ 	.word	0x000046e0


	//   ....[5]....
        /*0850*/ 	.word	0x00004720


	//   ....[6]....
        /*0854*/ 	.word	0x00006bf0


	//----- nvinfo : EIATTR_MAX_THREADS
	.align		4
.L_49:
        /*0858*/ 	.byte	0x04, 0x05
        /*085a*/ 	.short	(.L_51 - .L_50)
.L_50:
        /*085c*/ 	.word	0x00000100
        /*0860*/ 	.word	0x00000001
        /*0864*/ 	.word	0x00000001


	//----- nvinfo : EIATTR_CRS_STACK_SIZE
	.align		4
.L_51:
        /*0868*/ 	.byte	0x04, 0x1e
        /*086a*/ 	.short	(.L_53 - .L_52)
.L_52:
        /*086c*/ 	.word	0x00000000


	//----- nvinfo : EIATTR_CBANK_PARAM_SIZE
	.align		4
.L_53:
        /*0870*/ 	.byte	0x03, 0x19
        /*0872*/ 	.short	0x0800


	//----- nvinfo : EIATTR_PARAM_CBANK
	.align		4
        /*0874*/ 	.byte	0x04, 0x0a
        /*0876*/ 	.short	(.L_55 - .L_54)
	.align		4
.L_54:
        /*0878*/ 	.word	index@(.nv.constant0._ZN7cutlass13device_kernelINS_4gemm6kernel13GemmUniversalIN4cute5tupleIJiiiiEEENS1_10collective13CollectiveMmaINS1_35MainloopSm100TmaUmmaWarpSpecializedILi8ELi2ELi4ENS5_IJNS4_1CILi1EEESB_SB_EEEEENS5_IJNSA_ILi128EEENSA_ILi64EEESE_EEENS_12float_e4m3_tENS5_IJlSB_lEEENS_12float_e5m2_tESI_NS4_8TiledMMAINS4_8MMA_AtomIJNS4_10MMA_TraitsINS4_19SM100_MMA_F8F6F4_SSEJSH_SJ_fSE_SF_NS4_17integral_constantINS4_4UMMA5MajorELSQ_0EEESR_NSO_INSP_7ScaleInELSS_0EEEST_EEEEEENS4_6LayoutISC_NS5_IJNSA_ILi0EEESX_SX_EEEEENS5_IJNS4_10UnderscoreES10_S10_EEEEENS4_13SM90_TMA_LOADENS4_14ComposedLayoutINS4_7SwizzleILi3ELi4ELi3EEENS4_18smem_ptr_flag_bitsILi8EEENSW_INS5_IJNSA_ILi8EEESE_EEENS5_IJSE_SB_EEEEEEEvNS4_8identityES13_S1D_vS1E_EENS_8epilogue10collective18CollectiveEpilogueINS1G_23Sm100TmaWarpSpecializedILi1ELi1ELi64ELb0ELb0EEEJSG_NS5_IJNSW_ISE_SB_EENSW_ISF_SB_EEEEESH_SI_SH_SI_NS1G_6fusion15FusionCallbacksIS1K_NS1O_17LinearCombinationISH_fSH_fLNS_15FloatRoundStyleE2EEESG_S1N_JEEENS4_5SM1004TMEM4LOAD26SM100_TMEM_LOAD_32dp32b64xES13_NS14_INS15_ILi2ELi4ELi3EEES18_NSW_INS5_IJS19_SF_EEENS5_IJSF_SB_EEEEEEENS4_39AutoVectorizingCopyWithAssumedAlignmentILi128EEENS4_14SM90_TMA_STOREES22_S24_S24_EEEvvEEEEvNT_6ParamsE)
        /*087c*/ 	.short	0x0380
        /*087e*/ 	.short	0x0800


	//----- nvinfo : EIATTR_SW_WAR
	.align		4
.L_55:
        /*0880*/ 	.byte	0x04, 0x36
        /*0882*/ 	.short	(.L_57 - .L_56)
.L_56:
        /*0884*/ 	.word	0x00000008
.L_57:


//--------------------- .nv.callgraph             --------------------------
	.section	.nv.callgraph,"",@"SHT_CUDA_CALLGRAPH"
	.align	4
	.sectionentsize	8
	.align		4
        /*0000*/ 	.word	0x00000000
	.align		4
        /*0004*/ 	.word	0xffffffff
	.align		4
        /*0008*/ 	.word	index@(_ZN7cutlass13device_kernelINS_4gemm6kernel13GemmUniversalIN4cute5tupleIJiiiiEEENS1_10collective13CollectiveMmaINS1_35MainloopSm100TmaUmmaWarpSpecializedILi8ELi2ELi4ENS5_IJNS4_1CILi1EEESB_SB_EEEEENS5_IJNSA_ILi128EEENSA_ILi64EEESE_EEENS_12float_e4m3_tENS5_IJlSB_lEEENS_12float_e5m2_tESI_NS4_8TiledMMAINS4_8MMA_AtomIJNS4_10MMA_TraitsINS4_19SM100_MMA_F8F6F4_SSEJSH_SJ_fSE_SF_NS4_17integral_constantINS4_4UMMA5MajorELSQ_0EEESR_NSO_INSP_7ScaleInELSS_0EEEST_EEEEEENS4_6LayoutISC_NS5_IJNSA_ILi0EEESX_SX_EEEEENS5_IJNS4_10UnderscoreES10_S10_EEEEENS4_13SM90_TMA_LOADENS4_14ComposedLayoutINS4_7SwizzleILi3ELi4ELi3EEENS4_18smem_ptr_flag_bitsILi8EEENSW_INS5_IJNSA_ILi8EEESE_EEENS5_IJSE_SB_EEEEEEEvNS4_8identityES13_S1D_vS1E_EENS_8epilogue10collective18CollectiveEpilogueINS1G_23Sm100TmaWarpSpecializedILi1ELi1ELi64ELb0ELb0EEEJSG_NS5_IJNSW_ISE_SB_EENSW_ISF_SB_EEEEESH_SI_SH_SI_NS1G_6fusion15FusionCallbacksIS1K_NS1O_17LinearCombinationISH_fSH_fLNS_15FloatRoundStyleE2EEESG_S1N_JEEENS4_5SM1004TMEM4LOAD26SM100_TMEM_LOAD_32dp32b64xES13_NS14_INS15_ILi2ELi4ELi3EEES18_NSW_INS5_IJS19_SF_EEENS5_IJSF_SB_EEEEEEENS4_39AutoVectorizingCopyWithAssumedAlignmentILi128EEENS4_14SM90_TMA_STOREES22_S24_S24_EEEvvEEEEvNT_6ParamsE)
	.align		4
        /*000c*/ 	.word	index@(__assertfail)
	.align		4
        /*0010*/ 	.word	0x00000000
	.align		4
        /*0014*/ 	.word	0xfffffffe
	.align		4
        /*0018*/ 	.word	0x00000000
	.align		4
        /*001c*/ 	.word	0xfffffffd
	.align		4
        /*0020*/ 	.word	0x00000000
	.align		4
        /*0024*/ 	.word	0xfffffffc


//--------------------- .nv.constant4             --------------------------
	.section	.nv.constant4,"a",@progbits
	.align	8
	.align		8
.nv.constant4:
        /*0000*/ 	.dword	__assertfail
	.align		8
        /*0008*/ 	.dword	__unnamed_1
	.align		8
        /*0010*/ 	.dword	__unnamed_2
	.align		8
        /*0018*/ 	.dword	_ZN40_INTERNAL_a1c95e3d_4_k_cu_2f5bf375_375804cuda3std3__45__cpo5beginE
	.align		8
        /*0020*/ 	.dword	_ZN40_INTERNAL_a1c95e3d_4_k_cu_2f5bf375_375804cuda3std3__45__cpo3endE
	.align		8
        /*0028*/ 	.dword	_ZN40_INTERNAL_a1c95e3d_4_k_cu_2f5bf375_375804cuda3std3__45__cpo6cbeginE
	.align		8
        /*0030*/ 	.dword	_ZN40_INTERNAL_a1c95e3d_4_k_cu_2f5bf375_375804cuda3std3__45__cpo4cendE
	.align		8
        /*0038*/ 	.dword	_ZN40_INTERNAL_a1c95e3d_4_k_cu_2f5bf375_375804cuda3std3__442_GLOBAL__N__a1c95e3d_4_k_cu_2f5bf375_375806ignoreE
	.align		8
        /*0040*/ 	.dword	_ZN40_INTERNAL_a1c95e3d_4_k_cu_2f5bf375_375804cuda3std3__419piecewise_constructE
	.align		8
        /*0048*/ 	.dword	_ZN40_INTERNAL_a1c95e3d_4_k_cu_2f5bf375_375804cuda3std3__48in_placeE
	.align		8
        /*0050*/ 	.dword	_ZN40_INTERNAL_a1c95e3d_4_k_cu_2f5bf375_375804cuda3std6ranges3__45__cpo4swapE
	.align		8
        /*0058*/ 	.dword	_ZN40_INTERNAL_a1c95e3d_4_k_cu_2f5bf375_375804cuda3std6ranges3__45__cpo9iter_moveE
	.align		8
        /*0060*/ 	.dword	_ZN40_INTERNAL_a1c95e3d_4_k_cu_2f5bf375_375804cute7productE
	.align		8
        /*0068*/ 	.dword	_ZN40_INTERNAL_a1c95e3d_4_k_cu_2f5bf375_375804cute1_E
	.align		8
        /*0070*/ 	.dword	$str$25
	.align		8
        /*0078*/ 	.dword	$str$26
	.align		8
        /*0080*/ 	.dword	$str$27
	.align		8
        /*0088*/ 	.dword	$str$28


//--------------------- .text._ZN7cutlass13device_kernelINS_4gemm6kernel13GemmUniversalIN4cute5tupleIJiiiiEEENS1_10collective13CollectiveMmaINS1_35MainloopSm100TmaUmmaWarpSpecializedILi8ELi2ELi4ENS5_IJNS4_1CILi1EEESB_SB_EEEEENS5_IJNSA_ILi128EEENSA_ILi64EEESE_EEENS_12float_e4m3_tENS5_IJlSB_lEEENS_12float_e5m2_tESI_NS4_8TiledMMAINS4_8MMA_AtomIJNS4_10MMA_TraitsINS4_19SM100_MMA_F8F6F4_SSEJSH_SJ_fSE_SF_NS4_17integral_constantINS4_4UMMA5MajorELSQ_0EEESR_NSO_INSP_7ScaleInELSS_0EEEST_EEEEEENS4_6LayoutISC_NS5_IJNSA_ILi0EEESX_SX_EEEEENS5_IJNS4_10UnderscoreES10_S10_EEEEENS4_13SM90_TMA_LOADENS4_14ComposedLayoutINS4_7SwizzleILi3ELi4ELi3EEENS4_18smem_ptr_flag_bitsILi8EEENSW_INS5_IJNSA_ILi8EEESE_EEENS5_IJSE_SB_EEEEEEEvNS4_8identityES13_S1D_vS1E_EENS_8epilogue10collective18CollectiveEpilogueINS1G_23Sm100TmaWarpSpecializedILi1ELi1ELi64ELb0ELb0EEEJSG_NS5_IJNSW_ISE_SB_EENSW_ISF_SB_EEEEESH_SI_SH_SI_NS1G_6fusion15FusionCallbacksIS1K_NS1O_17LinearCombinationISH_fSH_fLNS_15FloatRoundStyleE2EEESG_S1N_JEEENS4_5SM1004TMEM4LOAD26SM100_TMEM_LOAD_32dp32b64xES13_NS14_INS15_ILi2ELi4ELi3EEES18_NSW_INS5_IJS19_SF_EEENS5_IJSF_SB_EEEEEEENS4_39AutoVectorizingCopyWithAssumedAlignmentILi128EEENS4_14SM90_TMA_STOREES22_S24_S24_EEEvvEEEEvNT_6ParamsE --------------------------
	.section	.text._ZN7cutlass13device_kernelINS_4gemm6kernel13GemmUniversalIN4cute5tupleIJiiiiEEENS1_10collective13CollectiveMmaINS1_35MainloopSm100TmaUmmaWarpSpecializedILi8ELi2ELi4ENS5_IJNS4_1CILi1EEESB_SB_EEEEENS5_IJNSA_ILi128EEENSA_ILi64EEESE_EEENS_12float_e4m3_tENS5_IJlSB_lEEENS_12float_e5m2_tESI_NS4_8TiledMMAINS4_8MMA_AtomIJNS4_10MMA_TraitsINS4_19SM100_MMA_F8F6F4_SSEJSH_SJ_fSE_SF_NS4_17integral_constantINS4_4UMMA5MajorELSQ_0EEESR_NSO_INSP_7ScaleInELSS_0EEEST_EEEEEENS4_6LayoutISC_NS5_IJNSA_ILi0EEESX_SX_EEEEENS5_IJNS4_10UnderscoreES10_S10_EEEEENS4_13SM90_TMA_LOADENS4_14ComposedLayoutINS4_7SwizzleILi3ELi4ELi3EEENS4_18smem_ptr_flag_bitsILi8EEENSW_INS5_IJNSA_ILi8EEESE_EEENS5_IJSE_SB_EEEEEEEvNS4_8identityES13_S1D_vS1E_EENS_8epilogue10collective18CollectiveEpilogueINS1G_23Sm100TmaWarpSpecializedILi1ELi1ELi64ELb0ELb0EEEJSG_NS5_IJNSW_ISE_SB_EENSW_ISF_SB_EEEEESH_SI_SH_SI_NS1G_6fusion15FusionCallbacksIS1K_NS1O_17LinearCombinationISH_fSH_fLNS_15FloatRoundStyleE2EEESG_S1N_JEEENS4_5SM1004TMEM4LOAD26SM100_TMEM_LOAD_32dp32b64xES13_NS14_INS15_ILi2ELi4ELi3EEES18_NSW_INS5_IJS19_SF_EEENS5_IJSF_SB_EEEEEEENS4_39AutoVectorizingCopyWithAssumedAlignmentILi128EEENS4_14SM90_TMA_STOREES22_S24_S24_EEEvvEEEEvNT_6ParamsE,"ax",@progbits
	.align	128
.text._ZN7cutlass13device_kernelINS_4gemm6kernel13GemmUniversalIN4cute5tupleIJiiiiEEENS1_10collective13CollectiveMmaINS1_35MainloopSm100TmaUmmaWarpSpecializedILi8ELi2ELi4ENS5_IJNS4_1CILi1EEESB_SB_EEEEENS5_IJNSA_ILi128EEENSA_ILi64EEESE_EEENS_12float_e4m3_tENS5_IJlSB_lEEENS_12float_e5m2_tESI_NS4_8TiledMMAINS4_8MMA_AtomIJNS4_10MMA_TraitsINS4_19SM100_MMA_F8F6F4_SSEJSH_SJ_fSE_SF_NS4_17integral_constantINS4_4UMMA5MajorELSQ_0EEESR_NSO_INSP_7ScaleInELSS_0EEEST_EEEEEENS4_6LayoutISC_NS5_IJNSA_ILi0EEESX_SX_EEEEENS5_IJNS4_10UnderscoreES10_S10_EEEEENS4_13SM90_TMA_LOADENS4_14ComposedLayoutINS4_7SwizzleILi3ELi4ELi3EEENS4_18smem_ptr_flag_bitsILi8EEENSW_INS5_IJNSA_ILi8EEESE_EEENS5_IJSE_SB_EEEEEEEvNS4_8identityES13_S1D_vS1E_EENS_8epilogue10collective18CollectiveEpilogueINS1G_23Sm100TmaWarpSpecializedILi1ELi1ELi64ELb0ELb0EEEJSG_NS5_IJNSW_ISE_SB_EENSW_ISF_SB_EEEEESH_SI_SH_SI_NS1G_6fusion15FusionCallbacksIS1K_NS1O_17LinearCombinationISH_fSH_fLNS_15FloatRoundStyleE2EEESG_S1N_JEEENS4_5SM1004TMEM4LOAD26SM100_TMEM_LOAD_32dp32b64xES13_NS14_INS15_ILi2ELi4ELi3EEES18_NSW_INS5_IJS19_SF_EEENS5_IJSF_SB_EEEEEEENS4_39AutoVectorizingCopyWithAssumedAlignmentILi128EEENS4_14SM90_TMA_STOREES22_S24_S24_EEEvvEEEEvNT_6ParamsE:
        .type           _ZN7cutlass13device_kernelINS_4gemm6kernel13GemmUniversalIN4cute5tupleIJiiiiEEENS1_10collective13CollectiveMmaINS1_35MainloopSm100TmaUmmaWarpSpecializedILi8ELi2ELi4ENS5_IJNS4_1CILi1EEESB_SB_EEEEENS5_IJNSA_ILi128EEENSA_ILi64EEESE_EEENS_12float_e4m3_tENS5_IJlSB_lEEENS_12float_e5m2_tESI_NS4_8TiledMMAINS4_8MMA_AtomIJNS4_10MMA_TraitsINS4_19SM100_MMA_F8F6F4_SSEJSH_SJ_fSE_SF_NS4_17integral_constantINS4_4UMMA5MajorELSQ_0EEESR_NSO_INSP_7ScaleInELSS_0EEEST_EEEEEENS4_6LayoutISC_NS5_IJNSA_ILi0EEESX_SX_EEEEENS5_IJNS4_10UnderscoreES10_S10_EEEEENS4_13SM90_TMA_LOADENS4_14ComposedLayoutINS4_7SwizzleILi3ELi4ELi3EEENS4_18smem_ptr_flag_bitsILi8EEENSW_INS5_IJNSA_ILi8EEESE_EEENS5_IJSE_SB_EEEEEEEvNS4_8identityES13_S1D_vS1E_EENS_8epilogue10collective18CollectiveEpilogueINS1G_23Sm100TmaWarpSpecializedILi1ELi1ELi64ELb0ELb0EEEJSG_NS5_IJNSW_ISE_SB_EENSW_ISF_SB_EEEEESH_SI_SH_SI_NS1G_6fusion15FusionCallbacksIS1K_NS1O_17LinearCombinationISH_fSH_fLNS_15FloatRoundStyleE2EEESG_S1N_JEEENS4_5SM1004TMEM4LOAD26SM100_TMEM_LOAD_32dp32b64xES13_NS14_INS15_ILi2ELi4ELi3EEES18_NSW_INS5_IJS19_SF_EEENS5_IJSF_SB_EEEEEEENS4_39AutoVectorizingCopyWithAssumedAlignmentILi128EEENS4_14SM90_TMA_STOREES22_S24_S24_EEEvvEEEEvNT_6ParamsE,@function
        .size           _ZN7cutlass13device_kernelINS_4gemm6kernel13GemmUniversalIN4cute5tupleIJiiiiEEENS1_10collective13CollectiveMmaINS1_35MainloopSm100TmaUmmaWarpSpecializedILi8ELi2ELi4ENS5_IJNS4_1CILi1EEESB_SB_EEEEENS5_IJNSA_ILi128EEENSA_ILi64EEESE_EEENS_12float_e4m3_tENS5_IJlSB_lEEENS_12float_e5m2_tESI_NS4_8TiledMMAINS4_8MMA_AtomIJNS4_10MMA_TraitsINS4_19SM100_MMA_F8F6F4_SSEJSH_SJ_fSE_SF_NS4_17integral_constantINS4_4UMMA5MajorELSQ_0EEESR_NSO_INSP_7ScaleInELSS_0EEEST_EEEEEENS4_6LayoutISC_NS5_IJNSA_ILi0EEESX_SX_EEEEENS5_IJNS4_10UnderscoreES10_S10_EEEEENS4_13SM90_TMA_LOADENS4_14ComposedLayoutINS4_7SwizzleILi3ELi4ELi3EEENS4_18smem_ptr_flag_bitsILi8EEENSW_INS5_IJNSA_ILi8EEESE_EEENS5_IJSE_SB_EEEEEEEvNS4_8identityES13_S1D_vS1E_EENS_8epilogue10collective18CollectiveEpilogueINS1G_23Sm100TmaWarpSpecializedILi1ELi1ELi64ELb0ELb0EEEJSG_NS5_IJNSW_ISE_SB_EENSW_ISF_SB_EEEEESH_SI_SH_SI_NS1G_6fusion15FusionCallbacksIS1K_NS1O_17LinearCombinationISH_fSH_fLNS_15FloatRoundStyleE2EEESG_S1N_JEEENS4_5SM1004TMEM4LOAD26SM100_TMEM_LOAD_32dp32b64xES13_NS14_INS15_ILi2ELi4ELi3EEES18_NSW_INS5_IJS19_SF_EEENS5_IJSF_SB_EEEEEEENS4_39AutoVectorizingCopyWithAssumedAlignmentILi128EEENS4_14SM90_TMA_STOREES22_S24_S24_EEEvvEEEEvNT_6ParamsE,(.L_x_140 - _ZN7cutlass13device_kernelINS_4gemm6kernel13GemmUniversalIN4cute5tupleIJiiiiEEENS1_10collective13CollectiveMmaINS1_35MainloopSm100TmaUmmaWarpSpecializedILi8ELi2ELi4ENS5_IJNS4_1CILi1EEESB_SB_EEEEENS5_IJNSA_ILi128EEENSA_ILi64EEESE_EEENS_12float_e4m3_tENS5_IJlSB_lEEENS_12float_e5m2_tESI_NS4_8TiledMMAINS4_8MMA_AtomIJNS4_10MMA_TraitsINS4_19SM100_MMA_F8F6F4_SSEJSH_SJ_fSE_SF_NS4_17integral_constantINS4_4UMMA5MajorELSQ_0EEESR_NSO_INSP_7ScaleInELSS_0EEEST_EEEEEENS4_6LayoutISC_NS5_IJNSA_ILi0EEESX_SX_EEEEENS5_IJNS4_10UnderscoreES10_S10_EEEEENS4_13SM90_TMA_LOADENS4_14ComposedLayoutINS4_7SwizzleILi3ELi4ELi3EEENS4_18smem_ptr_flag_bitsILi8EEENSW_INS5_IJNSA_ILi8EEESE_EEENS5_IJSE_SB_EEEEEEEvNS4_8identityES13_S1D_vS1E_EENS_8epilogue10collective18CollectiveEpilogueINS1G_23Sm100TmaWarpSpecializedILi1ELi1ELi64ELb0ELb0EEEJSG_NS5_IJNSW_ISE_SB_EENSW_ISF_SB_EEEEESH_SI_SH_SI_NS1G_6fusion15FusionCallbacksIS1K_NS1O_17LinearCombinationISH_fSH_fLNS_15FloatRoundStyleE2EEESG_S1N_JEEENS4_5SM1004TMEM4LOAD26SM100_TMEM_LOAD_32dp32b64xES13_NS14_INS15_ILi2ELi4ELi3EEES18_NSW_INS5_IJS19_SF_EEENS5_IJSF_SB_EEEEEEENS4_39AutoVectorizingCopyWithAssumedAlignmentILi128EEENS4_14SM90_TMA_STOREES22_S24_S24_EEEvvEEEEvNT_6ParamsE)
        .other          _ZN7cutlass13device_kernelINS_4gemm6kernel13GemmUniversalIN4cute5tupleIJiiiiEEENS1_10collective13CollectiveMmaINS1_35MainloopSm100TmaUmmaWarpSpecializedILi8ELi2ELi4ENS5_IJNS4_1CILi1EEESB_SB_EEEEENS5_IJNSA_ILi128EEENSA_ILi64EEESE_EEENS_12float_e4m3_tENS5_IJlSB_lEEENS_12float_e5m2_tESI_NS4_8TiledMMAINS4_8MMA_AtomIJNS4_10MMA_TraitsINS4_19SM100_MMA_F8F6F4_SSEJSH_SJ_fSE_SF_NS4_17integral_constantINS4_4UMMA5MajorELSQ_0EEESR_NSO_INSP_7ScaleInELSS_0EEEST_EEEEEENS4_6LayoutISC_NS5_IJNSA_ILi0EEESX_SX_EEEEENS5_IJNS4_10UnderscoreES10_S10_EEEEENS4_13SM90_TMA_LOADENS4_14ComposedLayoutINS4_7SwizzleILi3ELi4ELi3EEENS4_18smem_ptr_flag_bitsILi8EEENSW_INS5_IJNSA_ILi8EEESE_EEENS5_IJSE_SB_EEEEEEEvNS4_8identityES13_S1D_vS1E_EENS_8epilogue10collective18CollectiveEpilogueINS1G_23Sm100TmaWarpSpecializedILi1ELi1ELi64ELb0ELb0EEEJSG_NS5_IJNSW_ISE_SB_EENSW_ISF_SB_EEEEESH_SI_SH_SI_NS1G_6fusion15FusionCallbacksIS1K_NS1O_17LinearCombinationISH_fSH_fLNS_15FloatRoundStyleE2EEESG_S1N_JEEENS4_5SM1004TMEM4LOAD26SM100_TMEM_LOAD_32dp32b64xES13_NS14_INS15_ILi2ELi4ELi3EEES18_NSW_INS5_IJS19_SF_EEENS5_IJSF_SB_EEEEEEENS4_39AutoVectorizingCopyWithAssumedAlignmentILi128EEENS4_14SM90_TMA_STOREES22_S24_S24_EEEvvEEEEvNT_6ParamsE,@"STO_CUDA_ENTRY STV_DEFAULT"
_ZN7cutlass13device_kernelINS_4gemm6kernel13GemmUniversalIN4cute5tupleIJiiiiEEENS1_10collective13CollectiveMmaINS1_35MainloopSm100TmaUmmaWarpSpecializedILi8ELi2ELi4ENS5_IJNS4_1CILi1EEESB_SB_EEEEENS5_IJNSA_ILi128EEENSA_ILi64EEESE_EEENS_12float_e4m3_tENS5_IJlSB_lEEENS_12float_e5m2_tESI_NS4_8TiledMMAINS4_8MMA_AtomIJNS4_10MMA_TraitsINS4_19SM100_MMA_F8F6F4_SSEJSH_SJ_fSE_SF_NS4_17integral_constantINS4_4UMMA5MajorELSQ_0EEESR_NSO_INSP_7ScaleInELSS_0EEEST_EEEEEENS4_6LayoutISC_NS5_IJNSA_ILi0EEESX_SX_EEEEENS5_IJNS4_10UnderscoreES10_S10_EEEEENS4_13SM90_TMA_LOADENS4_14ComposedLayoutINS4_7SwizzleILi3ELi4ELi3EEENS4_18smem_ptr_flag_bitsILi8EEENSW_INS5_IJNSA_ILi8EEESE_EEENS5_IJSE_SB_EEEEEEEvNS4_8identityES13_S1D_vS1E_EENS_8epilogue10collective18CollectiveEpilogueINS1G_23Sm100TmaWarpSpecializedILi1ELi1ELi64ELb0ELb0EEEJSG_NS5_IJNSW_ISE_SB_EENSW_ISF_SB_EEEEESH_SI_SH_SI_NS1G_6fusion15FusionCallbacksIS1K_NS1O_17LinearCombinationISH_fSH_fLNS_15FloatRoundStyleE2EEESG_S1N_JEEENS4_5SM1004TMEM4LOAD26SM100_TMEM_LOAD_32dp32b64xES13_NS14_INS15_ILi2ELi4ELi3EEES18_NSW_INS5_IJS19_SF_EEENS5_IJSF_SB_EEEEEEENS4_39AutoVectorizingCopyWithAssumedAlignmentILi128EEENS4_14SM90_TMA_STOREES22_S24_S24_EEEvvEEEEvNT_6ParamsE:
[----:B------:R-:W1:Y:S01]  /*0000*/  LDC R1, c[0x0][0x37c] ;  /* 0x0000df00ff017b82 */ /* 0x000e620000000800 */
[----:B------:R-:W2:Y:S01]  /*0010*/  S2R R166, SR_TID.X ;  /* 0x0000000000a67919 */ /* 0x000ea20000002100 */
[----:B------:R-:W3:Y:S01]  /*0020*/  LDCU.64 UR4, c[0x0][0x890] ;  /* 0x00011200ff0477ac */ /* 0x000ee20008000a00 */
[----:B------:R-:W-:Y:S02]  /*0030*/  PRMT R164, RZ, 0x7610, R164 ;  /* 0x00007610ffa47816 */ /* 0x000fe400000000a4 */
[----:B------:R-:W-:Y:S01]  /*0040*/  ELECT P5, URZ, PT ;  /* 0x0000000000ff782f */ /* 0x000fe200038a0000 */
[----:B------:R-:W4:Y:S01]  /*0050*/  LDCU.64 UR40, c[0x0][0x358] ;  /* 0x00006b00ff2877ac */ /* 0x000f220008000a00 */
[----:B---3--:R-:W-:-:S04]  /*0060*/  UISETP.NE.U32.AND UP0, UPT, UR4, URZ, UPT ;  /* 0x000000ff0400728c */ /* 0x008fc8000bf05070 */
[----:B------:R-:W-:Y:S01]  /*0070*/  UISETP.NE.AND.EX UP0, UPT, UR5, URZ, UPT, UP0 ;  /* 0x000000ff0500728c */ /* 0x000fe2000bf05300 */
[----:B--2---:R-:W-:-:S05]  /*0080*/  SHF.R.U32.HI R169, RZ, 0x5, R166 ;  /* 0x00000005ffa97819 */ /* 0x004fca00000116a6 */
[----:B------:R-:W2:Y:S02]  /*0090*/  SHFL.IDX PT, R0, R169, RZ, 0x1f ;  /* 0x00001fffa9007589 */ /* 0x000ea400000e0000 */
[----:B--2---:R-:W-:Y:S01]  /*00a0*/  R2UR UR8, R0 ;  /* 0x00000000000872ca */ /* 0x004fe200000e0000 */
[----:B-1--4-:R-:W-:-:S14]  /*00b0*/  BRA.U UP0, `(.L_x_0) ;  /* 0x00000001002c7547 */ /* 0x012fdc000b800000 */
[----:B------:R-:W1:Y:S02]  /*00c0*/  LDCU.64 UR6, c[0x0][0x888] ;  /* 0x00011100ff0677ac */ /* 0x000e640008000a00 */
[----:B-1----:R-:W-:-:S04]  /*00d0*/  UISETP.NE.U32.AND UP0, UPT, UR6, URZ, UPT ;  /* 0x000000ff0600728c */ /* 0x002fc8000bf05070 */
[----:B------:R-:W-:-:S09]  /*00e0*/  UISETP.NE.AND.EX UP0, UPT, UR7, URZ, UPT, UP0 ;  /* 0x000000ff0700728c */ /* 0x000fd2000bf05300 */
[----:B------:R-:W-:Y:S05]  /*00f0*/  BRA.U !UP0, `(.L_x_1) ;  /* 0x0000000108107547 */ /* 0x000fea000b800000 */
[----:B------:R-:W1:Y:S02]  /*0100*/  LDC.64 R2, c[0x0][0x888] ;  /* 0x00022200ff027b82 */ /* 0x000e640000000a00 */
[----:B-1----:R1:W5:Y:S01]  /*0110*/  LDG.E R81, desc[UR40][R2.64] ;  /* 0x0000002802517981 */ /* 0x002362000c1e1900 */
[----:B------:R-:W-:Y:S01]  /*0120*/  HFMA2 R164, -RZ, RZ, 0, 5.9604644775390625e-08 ;  /* 0x00000001ffa47431 */ /* 0x000fe200000001ff */
[----:B------:R-:W-:Y:S05]  /*0130*/  BRA `(.L_x_0) ;  /* 0x00000000000c7947 */ /* 0x000fea0003800000 */
.L_x_1:
[----:B------:R-:W1:Y:S01]  /*0140*/  LDCU UR6, c[0x0][0x880] ;  /* 0x00011000ff0677ac */ /* 0x000e620008000800 */
[----:B------:R-:W-:Y:S01]  /*0150*/  HFMA2 R164, -RZ, RZ, 0, 5.9604644775390625e-08 ;  /* 0x00000001ffa47431 */ /* 0x000fe200000001ff */
[----:B-1----:R-:W-:-:S07]  /*0160*/  MOV R81, UR6 ;  /* 0x0000000600517c02 */ /* 0x002fce0008000f00 */
.L_x_0:
[----:B------:R-:W2:Y:S02]  /*0170*/  LDCU.64 UR6, c[0x0][0x8b0] ;  /* 0x00011600ff0677ac */ /* 0x000ea40008000a00 */
[----:B--2---:R-:W-:-:S04]  /*0180*/  UISETP.NE.U32.AND UP0, UPT, UR6, URZ, UPT ;  /* 0x000000ff0600728c */ /* 0x004fc8000bf05070 */
[----:B------:R-:W-:-:S09]  /*0190*/  UISETP.NE.AND.EX UP0, UPT, UR7, URZ, UPT, UP0 ;  /* 0x000000ff0700728c */ /* 0x000fd2000bf05300 */
[----:B------:R-:W-:Y:S05]  /*01a0*/  BRA.U UP0, `(.L_x_2) ;  /* 0x0000000100247547 */ /* 0x000fea000b800000 */
[----:B------:R-:W2:Y:S02]  /*01b0*/  LDCU.64 UR6, c[0x0][0x8a8] ;  /* 0x00011500ff0677ac */ /* 0x000ea40008000a00 */
[----:B--2---:R-:W-:-:S04]  /*01c0*/  UISETP.NE.U32.AND UP0, UPT, UR6, URZ, UPT ;  /* 0x000000ff0600728c */ /* 0x004fc8000bf05070 */
[----:B------:R-:W-:-:S09]  /*01d0*/  UISETP.NE.AND.EX UP0, UPT, UR7, URZ, UPT, UP0 ;  /* 0x000000ff0700728c */ /* 0x000fd2000bf05300 */
[----:B------:R-:W-:Y:S05]  /*01e0*/  BRA.U !UP0, `(.L_x_3) ;  /* 0x00000001080c7547 */ /* 0x000fea000b800000 */
[----:B------:R-:W2:Y:S02]  /*01f0*/  LDC.64 R78, c[0x0][0x8a8] ;  /* 0x00022a00ff4e7b82 */ /* 0x000ea40000000a00 */
[----:B--2---:R2:W5:Y:S01]  /*0200*/  LDG.E R78, desc[UR40][R78.64] ;  /* 0x000000284e4e7981 */ /* 0x004562000c1e1900 */
[----:B------:R-:W-:Y:S05]  /*0210*/  BRA `(.L_x_2) ;  /* 0x0000000000087947 */ /* 0x000fea0003800000 */
.L_x_3:
[----:B------:R-:W2:Y:S02]  /*0220*/  LDCU UR6, c[0x0][0x8a0] ;  /* 0x00011400ff0677ac */ /* 0x000ea40008000800 */
[----:B--2---:R-:W-:Y:S02]  /*0230*/  MOV R78, UR6 ;  /* 0x00000006004e7c02 */ /* 0x004fe40008000f00 */
.L_x_2:
[----:B------:R-:W-:Y:S01]  /*0240*/  IMAD.U32 R0, RZ, RZ, UR8 ;  /* 0x00000008ff007e24 */ /* 0x000fe2000f8e00ff */
[----:B------:R-:W-:Y:S04]  /*0250*/  BSSY.RECONVERGENT B0, `(.L_x_4) ;  /* 0x000000c000007945 */ /* 0x000fe80003800200 */
[C---:B------:R-:W-:Y:S02]  /*0260*/  ISETP.NE.OR P1, PT, R0.reuse, 0x1, !P5 ;  /* 0x000000010000780c */ /* 0x040fe40006f25670 */
[----:B------:R-:W-:-:S11]  /*0270*/  ISETP.NE.OR P0, PT, R0, 0x3, !P5 ;  /* 0x000000030000780c */ /* 0x000fd60006f05670 */
[----:B------:R-:W-:Y:S05]  /*0280*/  @P1 BRA `(.L_x_5) ;  /* 0x0000000000201947 */ /* 0x000fea0003800000 */
[----:B------:R-:W3:Y:S02]  /*0290*/  LDCU.64 UR6, c[0x0][0x348] ;  /* 0x00006900ff0677ac */ /* 0x000ee40008000a00 */
[----:B---3--:R-:W-:Y:S02]  /*02a0*/  UIADD3 UR10, UP1, UPT, UR6, 0x80, URZ ;  /* 0x00000080060a7890 */ /* 0x008fe4000ff3e0ff */
[----:B------:R-:W-:Y:S02]  /*02b0*/  UIADD3 UR6, UP0, UPT, UR6, 0x180, URZ ;  /* 0x0000018006067890 */ /* 0x000fe4000ff1e0ff */
[----:B------:R-:W-:Y:S02]  /*02c0*/  UIADD3.X UR11, UPT, UPT, URZ, UR7, URZ, UP1, !UPT ;  /* 0x00000007ff0b7290 */ /* 0x000fe40008ffe4ff */
[----:B------:R-:W-:-:S07]  /*02d0*/  UIADD3.X UR7, UPT, UPT, URZ, UR7, URZ, UP0, !UPT ;  /* 0x00000007ff077290 */ /* 0x000fce00087fe4ff */
[----:B------:R3:W-:Y:S02]  /*02e0*/  UTMACCTL.PF [UR10] ;  /* 0x000000000a0079b9 */ /* 0x0007e40008040000 */
[----:B------:R3:W-:Y:S02]  /*02f0*/  UTMACCTL.PF [UR6] ;  /* 0x00000000060079b9 */ /* 0x0007e40008040000 */
[----:B---3--:R-:W-:Y:S01]  /*0300*/  NOP ;  /* 0x0000000000007918 */ /* 0x008fe20000000000 */
.L_x_5:
[----:B------:R-:W-:Y:S05]  /*0310*/  BSYNC.RECONVERGENT B0 ;  /* 0x0000000000007941 */ /* 0x000fea0003800200 */
.L_x_4:
[----:B------:R-:W-:Y:S04]  /*0320*/  BSSY.RECONVERGENT B0, `(.L_x_6) ;  /* 0x000000a000007945 */ /* 0x000fe80003800200 */
        /* <DEDUP_REMOVED lines=9> */
.L_x_7:
[----:B------:R-:W-:Y:S05]  /*03c0*/  BSYNC.RECONVERGENT B0 ;  /* 0x0000000000007941 */ /* 0x000fea0003800200 */
.L_x_6:
[----:B------:R-:W3:Y:S01]  /*03d0*/  LDCU.64 UR6, c[0x0][0x888] ;  /* 0x00011100ff0677ac */ /* 0x000ee20008000a00 */
[----:B------:R-:W-:Y:S02]  /*03e0*/  UISETP.EQ.U32.AND UP1, UPT, UR4, URZ, UPT ;  /* 0x000000ff0400728c */ /* 0x000fe4000bf22070 */
[----:B------:R-:W-:Y:S02]  /*03f0*/  UPLOP3.LUT UP2, UPT, UPT, UPT, UPT, 0x80, 0x8 ;  /* 0x000000000008789c */ /* 0x000fe40003f4f070 */
[----:B---3--:R-:W-:-:S04]  /*0400*/  UISETP.NE.U32.AND UP0, UPT, UR6, URZ, UPT ;  /* 0x000000ff0600728c */ /* 0x008fc8000bf05070 */
[----:B------:R-:W-:-:S04]  /*0410*/  UISETP.NE.AND.EX UP0, UPT, UR7, URZ, UPT, UP0 ;  /* 0x000000ff0700728c */ /* 0x000fc8000bf05300 */
[----:B------:R-:W-:-:S04]  /*0420*/  UISETP.EQ.OR.EX UP3, UPT, UR5, URZ, !UP0, UP1 ;  /* 0x000000ff0500728c */ /* 0x000fc8000c762710 */
[----:B------:R-:W-:-:S05]  /*0430*/  UP2UR UR44, UPR, URZ, 0x8 ;  /* 0x00000008ff2c7883 */ /* 0x000fca0008000000 */
[----:B------:R-:W-:Y:S07]  /*0440*/  BRA.U !UP3, `(.L_x_8) ;  /* 0x000000010b207547 */ /* 0x000fee000b800000 */
[----:B------:R-:W-:Y:S01]  /*0450*/  UISETP.NE.U32.AND UP2, UPT, UR4, URZ, UPT ;  /* 0x000000ff0400728c */ /* 0x000fe2000bf45070 */
[----:B-----5:R-:W-:Y:S01]  /*0460*/  FSETP.NEU.AND P0, PT, R81, RZ, PT ;  /* 0x000000ff5100720b */ /* 0x020fe20003f0d000 */
[----:B------:R-:W-:Y:S02]  /*0470*/  USEL UR4, URZ, 0xffffffff, UP0 ;  /* 0xffffffffff047887 */ /* 0x000fe40008000000 */
[----:B------:R-:W-:-:S10]  /*0480*/  UISETP.NE.AND.EX UP2, UPT, UR5, URZ, UPT, UP2 ;  /* 0x000000ff0500728c */ /* 0x000fd4000bf45320 */
[----:B------:R-:W-:Y:S01]  /*0490*/  VOTEU.ANY UP1, P0 ;  /* 0x0000000000ff7886 */ /* 0x000fe20000020100 */
[----:B------:R-:W-:-:S04]  /*04a0*/  @!UP2 USEL UR4, URZ, 0xffffffff, UP1 ;  /* 0xffffffffff04a887 */ /* 0x000fc80008800000 */
[----:B------:R-:W-:-:S04]  /*04b0*/  ULOP3.LUT UR4, UR4, 0x1, URZ, 0xc0, !UPT ;  /* 0x0000000104047892 */ /* 0x000fc8000f8ec0ff */
[----:B------:R-:W-:-:S11]  /*04c0*/  UISETP.NE.U32.AND UP2, UPT, UR4, 0x1, UPT ;  /* 0x000000010400788c */ /* 0x000fd6000bf45070 */
.L_x_8:
[----:B-1----:R-:W1:Y:S01]  /*04d0*/  SHFL.IDX PT, R2, R169, RZ, 0x1f ;  /* 0x00001fffa9027589 */ /* 0x002e6200000e0000 */
[----:B------:R-:W-:-:S04]  /*04e0*/  UISETP.NE.AND UP1, UPT, UR8, 0x2, UPT ;  /* 0x000000020800788c */ /* 0x000fc8000bf25270 */
[----:B------:R-:W-:Y:S01]  /*04f0*/  USEL UR13, URZ, 0x1, UP1 ;  /* 0x00000001ff0d7887 */ /* 0x000fe20008800000 */
[----:B-1----:R-:W-:-:S13]  /*0500*/  ISETP.NE.AND P0, PT, R2, RZ, PT ;  /* 0x000000ff0200720c */ /* 0x002fda0003f05270 */
[----:B------:R-:W-:Y:S05]  /*0510*/  @P0 BRA `(.L_x_9) ;  /* 0x0000000000680947 */ /* 0x000fea0003800000 */
[----:B------:R-:W1:Y:S01]  /*0520*/  S2UR UR5, SR_CgaCtaId ;  /* 0x00000000000579c3 */ /* 0x000e620000008800 */
[----:B------:R-:W-:Y:S01]  /*0530*/  UMOV UR6, 0x400 ;  /* 0x0000040000067882 */ /* 0x000fe20000000000 */
[----:B------:R-:W-:Y:S01]  /*0540*/  UMOV UR4, 0x1 ;  /* 0x0000000100047882 */ /* 0x000fe20000000000 */
[----:B------:R-:W-:Y:S01]  /*0550*/  ELECT P0, URZ, PT ;  /* 0x0000000000ff782f */ /* 0x000fe20003800000 */
[----:B-1----:R-:W-:Y:S02]  /*0560*/  ULEA UR5, UR5, UR6, 0x18 ;  /* 0x0000000605057291 */ /* 0x002fe4000f8ec0ff */
[----:B------:R-:W-:-:S04]  /*0570*/  UIADD3 UR6, UPT, UPT, -UR4, 0x100000, URZ ;  /* 0x0010000004067890 */ /* 0x000fc8000fffe1ff */
[----:B------:R-:W-:Y:S02]  /*0580*/  USHF.L.U32 UR7, UR6, 0xb, URZ ;  /* 0x0000000b06077899 */ /* 0x000fe400080006ff */
[----:B------:R-:W-:Y:S01]  /*0590*/  USHF.L.U32 UR6, UR6, 0x1, URZ ;  /* 0x0000000106067899 */ /* 0x000fe200080006ff */
[----:B------:R-:W1:Y:S11]  /*05a0*/  FENCE.VIEW.ASYNC.S ;  /* 0x00000000000073c6 */ /* 0x000e760000000000 */
[----:B-1----:R1:W3:Y:S01]  /*05b0*/  SYNCS.EXCH.64 URZ, [UR5], UR6 ;  /* 0x0000000605ff75b2 */ /* 0x0022e20008000100 */
[----:B------:R1:W4:Y:S01]  /*05c0*/  SYNCS.EXCH.64 URZ, [UR5+0x40], UR6 ;  /* 0x0000400605ff75b2 */ /* 0x0003220008000100 */
[----:B------:R1:W1:Y:S01]  /*05d0*/  SYNCS.EXCH.64 URZ, [UR5+0x8], UR6 ;  /* 0x0000080605ff75b2 */ /* 0x0002620008000100 */
        /* <DEDUP_REMOVED lines=13> */
[----:B------:R-:W-:Y:S01]  /*06b0*/  NOP ;  /* 0x0000000000007918 */ /* 0x000fe20000000000 */
.L_x_9:
[----:B------:R-:W2:Y:S01]  /*06c0*/  SHFL.IDX PT, R2, R169, RZ, 0x1f ;  /* 0x00001fffa9027589 */ /* 0x000ea200000e0000 */
[----:B------:R-:W-:Y:S01]  /*06d0*/  NOP ;  /* 0x0000000000007918 */ /* 0x000fe20000000000 */
[----:B--2---:R-:W-:-:S13]  /*06e0*/  ISETP.NE.AND P0, PT, R2, 0x1, PT ;  /* 0x000000010200780c */ /* 0x004fda0003f05270 */
[----:B------:R-:W-:Y:S05]  /*06f0*/  @P0 BRA `(.L_x_10) ;  /* 0x0000000000400947 */ /* 0x000fea0003800000 */
[----:B-1----:R-:W1:Y:S01]  /*0700*/  S2UR UR6, SR_CgaCtaId ;  /* 0x00000000000679c3 */ /* 0x002e620000008800 */
[----:B------:R-:W-:Y:S01]  /*0710*/  UMOV UR7, 0x400 ;  /* 0x0000040000077882 */ /* 0x000fe20000000000 */
[----:B------:R-:W-:Y:S01]  /*0720*/  UMOV UR5, 0x20 ;  /* 0x0000002000057882 */ /* 0x000fe20000000000 */
[----:B------:R-:W-:Y:S01]  /*0730*/  UMOV UR4, 0x80 ;  /* 0x0000008000047882 */ /* 0x000fe20000000000 */
[----:B------:R-:W-:-:S04]  /*0740*/  UIADD3 UR10, UPT, UPT, -UR5, 0x100000, URZ ;  /* 0x00100000050a7890 */ /* 0x000fc8000fffe1ff */
[----:B------:R-:W-:Y:S02]  /*0750*/  USHF.L.U32 UR11, UR10, 0xb, URZ ;  /* 0x0000000b0a0b7899 */ /* 0x000fe400080006ff */
[----:B------:R-:W-:Y:S02]  /*0760*/  USHF.L.U32 UR10, UR10, 0x1, URZ ;  /* 0x000000010a0a7899 */ /* 0x000fe400080006ff */
[----:B------:R-:W-:-:S04]  /*0770*/  UIADD3 UR4, UPT, UPT, -UR4, 0x100000, URZ ;  /* 0x0010000004047890 */ /* 0x000fc8000fffe1ff */
[----:B------:R-:W-:Y:S02]  /*0780*/  USHF.L.U32 UR5, UR4, 0xb, URZ ;  /* 0x0000000b04057899 */ /* 0x000fe400080006ff */
[----:B------:R-:W-:Y:S01]  /*0790*/  USHF.L.U32 UR4, UR4, 0x1, URZ ;  /* 0x0000000104047899 */ /* 0x000fe200080006ff */
[----:B------:R-:W-:Y:S01]  /*07a0*/  ELECT P0, URZ, PT ;  /* 0x0000000000ff782f */ /* 0x000fe20003800000 */
[----:B-1----:R-:W-:Y:S01]  /*07b0*/  ULEA UR6, UR6, UR7, 0x18 ;  /* 0x0000000706067291 */ /* 0x002fe2000f8ec0ff */
[----:B------:R-:W1:Y:S11]  /*07c0*/  FENCE.VIEW.ASYNC.S ;  /* 0x00000000000073c6 */ /* 0x000e760000000000 */
[----:B-1----:R2:W1:Y:S01]  /*07d0*/  SYNCS.EXCH.64 URZ, [UR6+0x80], UR10 ;  /* 0x0000800a06ff75b2 */ /* 0x0024620008000100 */
[----:B------:R2:W1:Y:S02]  /*07e0*/  SYNCS.EXCH.64 URZ, [UR6+0x88], UR4 ;  /* 0x0000880406ff75b2 */ /* 0x0004640008000100 */
[----:B--2---:R-:W-:Y:S01]  /*07f0*/  NOP ;  /* 0x0000000000007918 */ /* 0x004fe20000000000 */
.L_x_10:
[----:B------:R-:W2:Y:S01]  /*0800*/  SHFL.IDX PT, R2, R169, RZ, 0x1f ;  /* 0x00001fffa9027589 */ /* 0x000ea200000e0000 */
[----:B------:R-:W-:Y:S01]  /*0810*/  NOP ;  /* 0x0000000000007918 */ /* 0x000fe20000000000 */
[----:B--2---:R-:W-:-:S13]  /*0820*/  ISETP.NE.AND P0, PT, R2, 0x3, PT ;  /* 0x000000030200780c */ /* 0x004fda0003f05270 */
[----:B------:R-:W-:Y:S05]  /*0830*/  @P0 BRA `(.L_x_11) ;  /* 0x0000000000300947 */ /* 0x000fea0003800000 */
[----:B-1----:R-:W1:Y:S01]  /*0840*/  S2UR UR5, SR_CgaCtaId ;  /* 0x00000000000579c3 */ /* 0x002e620000008800 */
        /* <DEDUP_REMOVED lines=8> */
[----:B-1----:R2:W1:Y:S01]  /*08d0*/  SYNCS.EXCH.64 URZ, [UR5+0x90], UR6 ;  /* 0x0000900605ff75b2 */ /* 0x0024620008000100 */
[----:B------:R2:W1:Y:S02]  /*08e0*/  SYNCS.EXCH.64 URZ, [UR5+0x98], UR6 ;  /* 0x0000980605ff75b2 */ /* 0x0004640008000100 */
[----:B--2---:R-:W-:Y:S01]  /*08f0*/  NOP ;  /* 0x0000000000007918 */ /* 0x004fe20000000000 */
.L_x_11:
[----:B------:R-:W2:Y:S01]  /*0900*/  SHFL.IDX PT, R2, R169, RZ, 0x1f ;  /* 0x00001fffa9027589 */ /* 0x000ea200000e0000 */
[----:B------:R-:W-:Y:S01]  /*0910*/  NOP ;  /* 0x0000000000007918 */ /* 0x000fe20000000000 */
[----:B--2---:R-:W-:-:S13]  /*0920*/  ISETP.NE.AND P0, PT, R2, 0x4, PT ;  /* 0x000000040200780c */ /* 0x004fda0003f05270 */
[----:B------:R-:W-:Y:S05]  /*0930*/  @P0 BRA `(.L_x_12) ;  /* 0x00000000004c0947 */ /* 0x000fea0003800000 */
[----:B-1----:R-:W1:Y:S01]  /*0940*/  S2UR UR5, SR_CgaCtaId ;  /* 0x00000000000579c3 */ /* 0x002e620000008800 */
[----:B------:R-:W-:Y:S01]  /*0950*/  UMOV UR7, 0x100 ;  /* 0x0000010000077882 */ /* 0x000fe20000000000 */
[----:B------:R-:W-:Y:S01]  /*0960*/  UMOV UR6, 0x400 ;  /* 0x0000040000067882 */ /* 0x000fe20000000000 */
[----:B------:R-:W-:Y:S01]  /*0970*/  USEL UR7, UR7, 0xe0, UP2 ;  /* 0x000000e007077887 */ /* 0x000fe20009000000 */
[----:B------:R-:W-:Y:S01]  /*0980*/  UMOV UR4, 0x1 ;  /* 0x0000000100047882 */ /* 0x000fe20000000000 */
[----:B------:R-:W-:Y:S01]  /*0990*/  ELECT P0, URZ, PT ;  /* 0x0000000000ff782f */ /* 0x000fe20003800000 */
[----:B------:R-:W-:-:S04]  /*09a0*/  UIADD3 UR10, UPT, UPT, -UR4, 0x100000, URZ ;  /* 0x00100000040a7890 */ /* 0x000fc8000fffe1ff */
[----:B------:R-:W-:Y:S02]  /*09b0*/  USHF.L.U32 UR11, UR10, 0xb, URZ ;  /* 0x0000000b0a0b7899 */ /* 0x000fe400080006ff */
[----:B------:R-:W-:Y:S02]  /*09c0*/  USHF.L.U32 UR10, UR10, 0x1, URZ ;  /* 0x000000010a0a7899 */ /* 0x000fe400080006ff */
[----:B-1----:R-:W-:Y:S02]  /*09d0*/  ULEA UR5, UR5, UR6, 0x18 ;  /* 0x0000000605057291 */ /* 0x002fe4000f8ec0ff */
[----:B------:R-:W-:-:S04]  /*09e0*/  UIADD3 UR6, UPT, UPT, -UR7, 0x100000, URZ ;  /* 0x0010000007067890 */ /* 0x000fc8000fffe1ff */
[----:B------:R-:W-:Y:S02]  /*09f0*/  USHF.L.U32 UR7, UR6, 0xb, URZ ;  /* 0x0000000b06077899 */ /* 0x000fe400080006ff */
[----:B------:R-:W-:Y:S01]  /*0a00*/  USHF.L.U32 UR6, UR6, 0x1, URZ ;  /* 0x0000000106067899 */ /* 0x000fe200080006ff */
[----:B------:R-:W1:Y:S03]  /*0a10*/  FENCE.VIEW.ASYNC.S ;  /* 0x00000000000073c6 */ /* 0x000e660000000000 */
[----:B-1----:R2:W1:Y:S08]  /*0a20*/  SYNCS.EXCH.64 URZ, [UR5+0xa0], UR10 ;  /* 0x0000a00a05ff75b2 */ /* 0x0024700008000100 */
[----:B------:R2:W1:Y:S01]  /*0a30*/  SYNCS.EXCH.64 URZ, [UR5+0xb0], UR6 ;  /* 0x0000b00605ff75b2 */ /* 0x0004620008000100 */
[----:B------:R2:W1:Y:S01]  /*0a40*/  SYNCS.EXCH.64 URZ, [UR5+0xa8], UR10 ;  /* 0x0000a80a05ff75b2 */ /* 0x0004620008000100 */
[----:B------:R2:W1:Y:S02]  /*0a50*/  SYNCS.EXCH.64 URZ, [UR5+0xb8], UR6 ;  /* 0x0000b80605ff75b2 */ /* 0x0004640008000100 */
[----:B--2---:R-:W-:Y:S01]  /*0a60*/  NOP ;  /* 0x0000000000007918 */ /* 0x004fe20000000000 */
.L_x_12:
        /* <DEDUP_REMOVED lines=18> */
[----:B------:R2:W1:Y:S01]  /*0b90*/  SYNCS.EXCH.64 URZ, [UR6+0xe0], UR4 ;  /* 0x0000e00406ff75b2 */ /* 0x0004620008000100 */
[----:B------:R2:W1:Y:S01]  /*0ba0*/  SYNCS.EXCH.64 URZ, [UR6+0xc8], UR10 ;  /* 0x0000c80a06ff75b2 */ /* 0x0004620008000100 */
[----:B------:R2:W1:Y:S01]  /*0bb0*/  SYNCS.EXCH.64 URZ, [UR6+0xe8], UR4 ;  /* 0x0000e80406ff75b2 */ /* 0x0004620008000100 */
[----:B------:R2:W1:Y:S01]  /*0bc0*/  SYNCS.EXCH.64 URZ, [UR6+0xd0], UR10 ;  /* 0x0000d00a06ff75b2 */ /* 0x0004620008000100 */
[----:B------:R2:W1:Y:S01]  /*0bd0*/  SYNCS.EXCH.64 URZ, [UR6+0xf0], UR4 ;  /* 0x0000f00406ff75b2 */ /* 0x0004620008000100 */
[----:B------:R2:W1:Y:S01]  /*0be0*/  SYNCS.EXCH.64 URZ, [UR6+0xd8], UR10 ;  /* 0x0000d80a06ff75b2 */ /* 0x0004620008000100 */
[----:B------:R2:W1:Y:S02]  /*0bf0*/  SYNCS.EXCH.64 URZ, [UR6+0xf8], UR4 ;  /* 0x0000f80406ff75b2 */ /* 0x0004640008000100 */
[----:B--2---:R-:W-:Y:S01]  /*0c00*/  NOP ;  /* 0x0000000000007918 */ /* 0x004fe20000000000 */
.L_x_13:
        /* <DEDUP_REMOVED lines=14> */
[----:B------:R2:W1:Y:S01]  /*0cf0*/  SYNCS.EXCH.64 URZ, [UR5+0x110], UR6 ;  /* 0x0001100605ff75b2 */ /* 0x0004620008000100 */
[----:B------:R2:W1:Y:S01]  /*0d00*/  SYNCS.EXCH.64 URZ, [UR5+0x108], UR6 ;  /* 0x0001080605ff75b2 */ /* 0x0004620008000100 */
[----:B------:R2:W1:Y:S02]  /*0d10*/  SYNCS.EXCH.64 URZ, [UR5+0x118], UR6 ;  /* 0x0001180605ff75b2 */ /* 0x0004640008000100 */
[----:B--2---:R-:W-:Y:S01]  /*0d20*/  NOP ;  /* 0x0000000000007918 */ /* 0x004fe20000000000 */
.L_x_14:
[----:B-1----:R-:W1:Y:S01]  /*0d30*/  S2UR UR5, SR_CTAID.X ;  /* 0x00000000000579c3 */ /* 0x002e620000002500 */
[----:B------:R-:W-:-:S05]  /*0d40*/  CS2R.32 R165, SR_CgaSize ;  /* 0x0000000000a57805 */ /* 0x000fca0000008a00 */
[----:B------:R-:W-:-:S05]  /*0d50*/  IMAD R165, R165, -0xa0, RZ ;  /* 0xffffff60a5a57824 */ /* 0x000fca00078e02ff */
[----:B------:R-:W-:-:S14]  /*0d60*/  R2UR UR7, R165 ;  /* 0x00000000a50772ca */ /* 0x000fdc00000e0000 */
[----:B------:R-:W2:Y:S01]  /*0d70*/  LDCU UR7, c[0x0][UR7+0x2b0] ;  /* 0x00005600070777ac */ /* 0x000ea20008000800 */
[----:B------:R-:W-:Y:S01]  /*0d80*/  NOP ;  /* 0x0000000000007918 */ /* 0x000fe20000000000 */
[----:B------:R-:W-:-:S05]  /*0d90*/  CS2R.32 R165, SR_CgaSize ;  /* 0x0000000000a57805 */ /* 0x000fca0000008a00 */
[----:B------:R-:W-:-:S05]  /*0da0*/  IMAD R165, R165, -0xa0, RZ ;  /* 0xffffff60a5a57824 */ /* 0x000fca00078e02ff */
[----:B------:R-:W-:-:S14]  /*0db0*/  R2UR UR6, R165 ;  /* 0x00000000a50672ca */ /* 0x000fdc00000e0000 */
[----:B------:R-:W3:Y:S01]  /*0dc0*/  LDCU UR6, c[0x0][UR6+0x2b4] ;  /* 0x00005680060677ac */ /* 0x000ee20008000800 */
[----:B------:R-:W4:Y:S08]  /*0dd0*/  S2UR UR4, SR_CTAID.Y ;  /* 0x00000000000479c3 */ /* 0x000f300000002600 */
[----:B------:R-:W3:Y:S01]  /*0de0*/  LDC R9, c[0x0][0xb24] ;  /* 0x0002c900ff097b82 */ /* 0x000ee20000000800 */
[----:B-1----:R-:W-:-:S02]  /*0df0*/  I2FP.F32.U32 R5, UR5 ;  /* 0x0000000500057c45 */ /* 0x002fc40008201000 */
[----:B------:R-:W-:-:S05]  /*0e00*/  CS2R.32 R3, SR_CgaSize ;  /* 0x0000000000037805 */ /* 0x000fca0000008a00 */
[----:B------:R-:W-:-:S06]  /*0e10*/  IMAD R3, R3, -0xa0, RZ ;  /* 0xffffff6003037824 */ /* 0x000fcc00078e02ff */
[----:B------:R-:W1:Y:S01]  /*0e20*/  LDC R3, c[0x0][R3+0x2a0] ;  /* 0x0000a80003037b82 */ /* 0x000e620000000800 */
[----:B------:R-:W-:Y:S01]  /*0e30*/  MOV R165, UR5 ;  /* 0x0000000500a57c02 */ /* 0x000fe20008000f00 */
[----:B--2---:R-:W-:Y:S01]  /*0e40*/  FMUL R5, R5, UR7 ;  /* 0x0000000705057c20 */ /* 0x004fe20008400000 */
[----:B----4-:R-:W-:Y:S02]  /*0e50*/  I2FP.F32.U32 R4, UR4 ;  /* 0x0000000400047c45 */ /* 0x010fe40008201000 */
[----:B------:R-:W-:-:S05]  /*0e60*/  CS2R.32 R2, SR_CgaSize ;  /* 0x0000000000027805 */ /* 0x000fca0000008a00 */
[----:B------:R-:W-:-:S06]  /*0e70*/  IMAD R2, R2, -0xa0, RZ ;  /* 0xffffff6002027824 */ /* 0x000fcc00078e02ff */
[----:B------:R-:W2:Y:S01]  /*0e80*/  LDC R2, c[0x0][R2+0x2a4] ;  /* 0x0000a90002027b82 */ /* 0x000ea20000000800 */
[----:B------:R-:W4:Y:S01]  /*0e90*/  F2I.U32.TRUNC.NTZ R154, R5 ;  /* 0x00000005009a7305 */ /* 0x000f22000020f000 */
[----:B------:R-:W-:Y:S01]  /*0ea0*/  MOV R155, UR4 ;  /* 0x00000004009b7c02 */ /* 0x000fe20008000f00 */
[----:B---3--:R-:W-:-:S05]  /*0eb0*/  FMUL R4, R4, UR6 ;  /* 0x0000000604047c20 */ /* 0x008fca0008400000 */
[----:B------:R-:W-:Y:S01]  /*0ec0*/  BAR.SYNC.DEFER_BLOCKING 0x0 ;  /* 0x0000000000007b1d */ /* 0x000fe20000010000 */
[----:B------:R-:W-:-:S05]  /*0ed0*/  ISETP.GE.AND P0, PT, R9, 0x1, PT ;  /* 0x000000010900780c */ /* 0x000fca0003f06270 */
[----:B------:R-:W3:Y:S02]  /*0ee0*/  F2I.U32.TRUNC.NTZ R143, R4 ;  /* 0x00000004008f7305 */ /* 0x000ee4000020f000 */
[----:B------:R-:W2:Y:S01]  /*0ef0*/  S2UR UR36, SR_CTAID.Z ;  /* 0x00000000002479c3 */ /* 0x000ea20000002700 */
[----:B----4-:R-:W-:-:S05]  /*0f00*/  IADD3 R154, PT, PT, -R154, RZ, RZ ;  /* 0x000000ff9a9a7210 */ /* 0x010fca0007ffe1ff */
[----:B-1----:R-:W-:Y:S01]  /*0f10*/  IMAD R154, R3, R154, UR5 ;  /* 0x00000005039a7e24 */ /* 0x002fe2000f8e029a */
[----:B---3--:R-:W-:-:S05]  /*0f20*/  IADD3 R143, PT, PT, -R143, RZ, RZ ;  /* 0x000000ff8f8f7210 */ /* 0x008fca0007ffe1ff */
[----:B--2---:R-:W-:Y:S01]  /*0f30*/  IMAD R143, R2, R143, UR4 ;  /* 0x00000004028f7e24 */ /* 0x004fe2000f8e028f */
[----:B------:R-:W-:Y:S06]  /*0f40*/  @!P0 BRA `(.L_x_15) ;  /* 0x0000000000b88947 */ /* 0x000fec0003800000 */
[----:B------:R-:W1:Y:S01]  /*0f50*/  LDC.64 R4, c[0x0][0xb18] ;  /* 0x0002c600ff047b82 */ /* 0x000e620000000a00 */
[----:B------:R-:W-:-:S07]  /*0f60*/  ISETP.NE.AND P0, PT, R9, 0x1, PT ;  /* 0x000000010900780c */ /* 0x000fce0003f05270 */
[----:B------:R-:W2:Y:S08]  /*0f70*/  LDC R10, c[0x0][0xb0c] ;  /* 0x0002c300ff0a7b82 */ /* 0x000eb00000000800 */
[----:B------:R-:W3:Y:S08]  /*0f80*/  LDC R11, c[0x0][0x370] ;  /* 0x0000dc00ff0b7b82 */ /* 0x000ef00000000800 */
[----:B------:R-:W4:Y:S01]  /*0f90*/  LDC R12, c[0x0][0x374] ;  /* 0x0000dd00ff0c7b82 */ /* 0x000f220000000800 */
[----:B-1----:R-:W-:-:S07]  /*0fa0*/  ISETP.NE.AND P1, PT, R4, 0x1, PT ;  /* 0x000000010400780c */ /* 0x002fce0003f25270 */
[----:B------:R-:W3:Y:S01]  /*0fb0*/  LDC.64 R6, c[0x0][0xb10] ;  /* 0x0002c400ff067b82 */ /* 0x000ee20000000a00 */
[----:B--2---:R-:W-:-:S07]  /*0fc0*/  ISETP.NE.AND P2, PT, R10, 0x1, PT ;  /* 0x000000010a00780c */ /* 0x004fce0003f45270 */
[----:B------:R-:W1:Y:S08]  /*0fd0*/  LDC R8, c[0x0][0xb20] ;  /* 0x0002c800ff087b82 */ /* 0x000e700000000800 */
[----:B------:R-:W2:Y:S01]  /*0fe0*/  LDC.64 R2, c[0x0][0xb28] ;  /* 0x0002ca00ff027b82 */ /* 0x000ea20000000a00 */
[----:B----4-:R-:W-:-:S04]  /*0ff0*/  IMAD.HI.U32 R13, R12, R5, RZ ;  /* 0x000000050c0d7227 */ /* 0x010fc800078e00ff */
[----:B------:R-:W-:-:S04]  /*1000*/  IMAD.HI.U32 R5, R155, R5, RZ ;  /* 0x000000059b057227 */ /* 0x000fc800078e00ff */
[----:B---3--:R-:W-:-:S04]  /*1010*/  IMAD.HI.U32 R14, R11, R6, RZ ;  /* 0x000000060b0e7227 */ /* 0x008fc800078e00ff */
[----:B------:R-:W-:Y:S01]  /*1020*/  IMAD.HI.U32 R16, R165, R6, RZ ;  /* 0x00000006a5107227 */ /* 0x000fe200078e00ff */
[-C--:B------:R-:W-:Y:S02]  /*1030*/  @P2 SHF.R.U32.HI R11, RZ, R7.reuse, R14 ;  /* 0x00000007ff0b2219 */ /* 0x080fe4000001160e */
[-C--:B-1----:R-:W-:Y:S02]  /*1040*/  @P1 SHF.R.U32.HI R12, RZ, R8.reuse, R13 ;  /* 0x00000008ff0c1219 */ /* 0x082fe4000001160d */
[----:B------:R-:W-:Y:S02]  /*1050*/  SHF.R.U32.HI R8, RZ, R8, R5 ;  /* 0x00000008ff087219 */ /* 0x000fe40000011605 */
[----:B------:R-:W-:Y:S02]  /*1060*/  SHF.R.U32.HI R16, RZ, R7, R16 ;  /* 0x00000007ff107219 */ /* 0x000fe40000011610 */
[----:B------:R-:W-:Y:S01]  /*1070*/  SEL R5, R155, R8, !P1 ;  /* 0x000000089b057207 */ /* 0x000fe20004800000 */
[----:B--2---:R-:W-:Y:S01]  /*1080*/  IMAD.HI.U32 R14, R12, R2, RZ ;  /* 0x000000020c0e7227 */ /* 0x004fe200078e00ff */
[----:B------:R-:W-:-:S03]  /*1090*/  SEL R7, R165, R16, !P2 ;  /* 0x00000010a5077207 */ /* 0x000fc60005000000 */
[----:B------:R-:W-:Y:S01]  /*10a0*/  IMAD.HI.U32 R6, R11, R2, RZ ;  /* 0x000000020b067227 */ /* 0x000fe200078e00ff */
[----:B------:R-:W-:-:S04]  /*10b0*/  @P0 SHF.R.U32.HI R12, RZ, R3, R14 ;  /* 0x00000003ff0c0219 */ /* 0x000fc8000001160e */
[----:B------:R-:W-:Y:S01]  /*10c0*/  @P0 SHF.R.U32.HI R11, RZ, R3, R6 ;  /* 0x00000003ff0b0219 */ /* 0x000fe20000011606 */
[----:B------:R-:W-:-:S04]  /*10d0*/  IMAD R12, R12, R9, RZ ;  /* 0x000000090c0c7224 */ /* 0x000fc800078e02ff */
[----:B------:R-:W-:Y:S01]  /*10e0*/  IMAD R6, R11, R9, RZ ;  /* 0x000000090b067224 */ /* 0x000fe200078e02ff */
[----:B------:R-:W-:-:S04]  /*10f0*/  ISETP.GE.AND P1, PT, R5, R12, PT ;  /* 0x0000000c0500720c */ /* 0x000fc80003f26270 */
[----:B------:R-:W-:Y:S01]  /*1100*/  ISETP.GE.OR P1, PT, R7, R6, P1 ;  /* 0x000000060700720c */ /* 0x000fe20000f26670 */
[----:B------:R-:W-:-:S05]  /*1110*/  IMAD.HI.U32 R6, R5, R2, RZ ;  /* 0x0000000205067227 */ /* 0x000fca00078e00ff */
[----:B------:R-:W-:-:S04]  /*1120*/  SHF.R.U32.HI R6, RZ, R3, R6 ;  /* 0x00000003ff067219 */ /* 0x000fc80000011606 */
[----:B------:R-:W-:-:S03]  /*1130*/  SEL R6, R5, R6, !P0 ;  /* 0x0000000605067207 */ /* 0x000fc60004000000 */
[----:B------:R-:W-:Y:S01]  /*1140*/  @!P1 IMAD.HI.U32 R8, R7, R2, RZ ;  /* 0x0000000207089227 */ /* 0x000fe200078e00ff */
[----:B------:R-:W-:-:S04]  /*1150*/  IADD3 R2, PT, PT, -R6, RZ, RZ ;  /* 0x000000ff06027210 */ /* 0x000fc80007ffe1ff */
[----:B------:R-:W-:Y:S01]  /*1160*/  @!P1 SHF.R.U32.HI R8, RZ, R3, R8 ;  /* 0x00000003ff089219 */ /* 0x000fe20000011608 */
[----:B------:R-:W-:-:S03]  /*1170*/  IMAD R2, R9, R2, R5 ;  /* 0x0000000209027224 */ /* 0x000fc600078e0205 */
[----:B------:R-:W-:Y:S02]  /*1180*/  @!P1 SEL R3, R7, R8, !P0 ;  /* 0x0000000807039207 */ /* 0x000fe40004000000 */
[----:B------:R-:W-:-:S03]  /*1190*/  IADD3 R8, PT, PT, -R5, RZ, RZ ;  /* 0x000000ff05087210 */ /* 0x000fc60007ffe1ff */
[--C-:B------:R-:W-:Y:S02]  /*11a0*/  @!P1 IMAD.IADD R6, R6, 0x1, -R3.reuse ;  /* 0x0000000106069824 */ /* 0x100fe400078e0a03 */
[----:B------:R-:W-:Y:S01]  /*11b0*/  @!P1 IMAD R3, R2, R11, R3 ;  /* 0x0000000b02039224 */ /* 0x000fe200078e0203 */
[----:B------:R-:W-:Y:S01]  /*11c0*/  IADD3 R2, PT, PT, -R7, RZ, RZ ;  /* 0x000000ff07027210 */ /* 0x000fe20007ffe1ff */
[----:B------:R-:W-:Y:S02]  /*11d0*/  @!P1 IMAD R5, R6, R9, R7 ;  /* 0x0000000906059224 */ /* 0x000fe400078e0207 */
[----:B------:R-:W-:Y:S02]  /*11e0*/  IMAD R8, R4, R8, R155 ;  /* 0x0000000804087224 */ /* 0x000fe400078e029b */
[----:B------:R-:W-:Y:S02]  /*11f0*/  @!P1 IMAD.MOV.U32 R7, RZ, RZ, R3 ;  /* 0x000000ffff079224 */ /* 0x000fe400078e0003 */
[----:B------:R-:W-:-:S02]  /*1200*/  IMAD R2, R10, R2, R165 ;  /* 0x000000020a027224 */ /* 0x000fc400078e02a5 */
[----:B------:R-:W-:Y:S02]  /*1210*/  IMAD R155, R5, R4, R8 ;  /* 0x00000004059b7224 */ /* 0x000fe400078e0208 */
[----:B------:R-:W-:Y:S02]  /*1220*/  IMAD R165, R7, R10, R2 ;  /* 0x0000000a07a57224 */ /* 0x000fe400078e0202 */
.L_x_15:
[----:B------:R-:W1:Y:S01]  /*1230*/  LDCU UR4, c[0x0][0xb30] ;  /* 0x00016600ff0477ac */ /* 0x000e620008000800 */
[----:B------:R-:W2:Y:S08]  /*1240*/  S2UR UR37, SR_CgaCtaId ;  /* 0x00000000002579c3 */ /* 0x000eb00000008800 */
[----:B------:R-:W3:Y:S01]  /*1250*/  LDC R72, c[0x0][0xb24] ;  /* 0x0002c900ff487b82 */ /* 0x000ee20000000800 */
[----:B-1----:R-:W-:-:S09]  /*1260*/  UISETP.NE.AND UP1, UPT, UR4, 0x1, UPT ;  /* 0x000000010400788c */ /* 0x002fd2000bf25270 */
[----:B--2---:R-:W-:Y:S05]  /*1270*/  BRA.U UP1, `(.L_x_16) ;  /* 0x0000000101407547 */ /* 0x004fea000b800000 */
[----:B------:R-:W1:Y:S08]  /*1280*/  LDC.64 R4, c[0x0][0xb10] ;  /* 0x0002c400ff047b82 */ /* 0x000e700000000a00 */
[----:B------:R-:W2:Y:S08]  /*1290*/  LDC.64 R2, c[0x0][0xb18] ;  /* 0x0002c600ff027b82 */ /* 0x000eb00000000a00 */
[----:B------:R-:W4:Y:S08]  /*12a0*/  LDC R6, c[0x0][0xb20] ;  /* 0x0002c800ff067b82 */ /* 0x000f300000000800 */
[----:B------:R-:W3:Y:S01]  /*12b0*/  LDC R8, c[0x0][0xb0c] ;  /* 0x0002c300ff087b82 */ /* 0x000ee20000000800 */
[----:B-1----:R-:W-:-:S05]  /*12c0*/  IMAD.HI.U32 R4, R165, R4, RZ ;  /* 0x00000004a5047227 */ /* 0x002fca00078e00ff */
[----:B------:R-:W-:Y:S01]  /*12d0*/  SHF.R.U32.HI R4, RZ, R5, R4 ;  /* 0x00000005ff047219 */ /* 0x000fe20000011604 */
[----:B--2---:R-:W-:Y:S01]  /*12e0*/  IMAD.HI.U32 R3, R155, R3, RZ ;  /* 0x000000039b037227 */ /* 0x004fe200078e00ff */
[----:B------:R-:W-:-:S04]  /*12f0*/  ISETP.NE.AND P0, PT, R2, 0x1, PT ;  /* 0x000000010200780c */ /* 0x000fc80003f05270 */
[----:B----4-:R-:W-:-:S04]  /*1300*/  SHF.R.U32.HI R6, RZ, R6, R3 ;  /* 0x00000006ff067219 */ /* 0x010fc80000011603 */
[----:B------:R-:W-:Y:S02]  /*1310*/  SEL R3, R155, R6, !P0 ;  /* 0x000000069b037207 */ /* 0x000fe40004000000 */
[----:B---3--:R-:W-:-:S04]  /*1320*/  ISETP.NE.AND P1, PT, R8, 0x1, PT ;  /* 0x000000010800780c */ /* 0x008fc80003f25270 */
[----:B------:R-:W-:-:S05]  /*1330*/  SEL R4, R165, R4, !P1 ;  /* 0x00000004a5047207 */ /* 0x000fca0004800000 */
[----:B------:R-:W-:Y:S02]  /*1340*/  IMAD.IADD R5, R3, 0x1, -R4 ;  /* 0x0000000103057824 */ /* 0x000fe400078e0a04 */
[----:B------:R-:W-:Y:S02]  /*1350*/  IMAD.IADD R3, R4, 0x1, -R3 ;  /* 0x0000000104037824 */ /* 0x000fe400078e0a03 */
[----:B------:R-:W-:Y:S02]  /*1360*/  IMAD R165, R5, R8, R165 ;  /* 0x0000000805a57224 */ /* 0x000fe400078e02a5 */
[----:B------:R-:W-:-:S07]  /*1370*/  IMAD R155, R3, R2, R155 ;  /* 0x00000002039b7224 */ /* 0x000fce00078e029b */
.L_x_16:
[----:B------:R-:W-:Y:S01]  /*1380*/  BAR.SYNC.DEFER_BLOCKING 0x0 ;  /* 0x0000000000007b1d */ /* 0x000fe20000010000 */
[----:B------:R-:W-:Y:S01]  /*1390*/  UISETP.NE.AND UP1, UPT, UR8, 0x2, UPT ;  /* 0x000000020800788c */ /* 0x000fe2000bf25270 */
[----:B------:R-:W-:Y:S02]  /*13a0*/  ISETP.NE.OR P5, PT, R0, 0x2, !P5 ;  /* 0x000000020000780c */ /* 0x000fe40006fa5670 */
[----:B------:R-:W-:-:S06]  /*13b0*/  LOP3.LUT R2, R166, 0x1f, RZ, 0xc0, !PT ;  /* 0x0000001fa6027812 */ /* 0x000fcc00078ec0ff */
[----:B------:R-:W-:Y:S05]  /*13c0*/  BRA.U UP1, `(.L_x_17) ;  /* 0x0000001101ec7547 */ /* 0x000fea000b800000 */
[----:B------:R-:W1:Y:S01]  /*13d0*/  LDCU UR13, c[0x0][0x38c] ;  /* 0x00007180ff0d77ac */ /* 0x000e620008000800 */
[----:B------:R-:W2:Y:S01]  /*13e0*/  LDC R9, c[0x0][0x370] ;  /* 0x0000dc00ff097b82 */ /* 0x000ea20000000800 */
[----:B------:R-:W-:Y:S01]  /*13f0*/  PLOP3.LUT P1, PT, PT, PT, UP2, 0x80, 0x8 ;  /* 0x000000000008781c */ /* 0x000fe20003f2f028 */
[----:B------:R-:W-:Y:S01]  /*1400*/  IMAD.MOV.U32 R15, RZ, RZ, 0x1 ;  /* 0x00000001ff0f7424 */ /* 0x000fe200078e00ff */
[----:B------:R-:W-:Y:S01]  /*1410*/  ISETP.EQ.OR P4, PT, R2, RZ, P5 ;  /* 0x000000ff0200720c */ /* 0x000fe20002f82670 */
[----:B------:R-:W-:Y:S01]  /*1420*/  IMAD.MOV.U32 R14, RZ, RZ, RZ ;  /* 0x000000ffff0e7224 */ /* 0x000fe200078e00ff */
[----:B------:R-:W-:Y:S02]  /*1430*/  PLOP3.LUT P1, PT, P1, PT, PT, 0x8, 0x80 ;  /* 0x000000000080781c */ /* 0x000fe40000f2e170 */
[----:B------:R-:W-:Y:S01]  /*1440*/  CS2R R12, SRZ ;  /* 0x00000000000c7805 */ /* 0x000fe2000001ff00 */
[----:B------:R-:W-:Y:S01]  /*1450*/  IMAD.MOV.U32 R10, RZ, RZ, 0x1 ;  /* 0x00000001ff0a7424 */ /* 0x000fe200078e00ff */
[----:B------:R-:W4:Y:S01]  /*1460*/  LDC R0, c[0x0][0x374] ;  /* 0x0000dd00ff007b82 */ /* 0x000f220000000800 */
[----:B------:R-:W2:Y:S01]  /*1470*/  LDCU.64 UR22, c[0x0][0x348] ;  /* 0x00006900ff1677ac */ /* 0x000ea20008000a00 */
[----:B------:R-:W-:Y:S01]  /*1480*/  UMOV UR6, URZ ;  /* 0x000000ff00067c82 */ /* 0x000fe20008000000 */
[----:B-1----:R-:W-:-:S04]  /*1490*/  UIADD3 UR5, UPT, UPT, UR13, 0x7f, URZ ;  /* 0x0000007f0d057890 */ /* 0x002fc8000fffe0ff */
[----:B------:R-:W-:-:S04]  /*14a0*/  USHF.R.S32.HI UR4, URZ, 0x1f, UR5 ;  /* 0x0000001fff047899 */ /* 0x000fc80008011405 */
[----:B------:R-:W-:-:S04]  /*14b0*/  ULEA.HI UR4, UR4, UR5, URZ, 0x7 ;  /* 0x0000000504047291 */ /* 0x000fc8000f8f38ff */
[----:B------:R-:W-:Y:S02]  /*14c0*/  USHF.R.S32.HI UR15, URZ, 0x7, UR4 ;  /* 0x00000007ff0f7899 */ /* 0x000fe40008011404 */
[----:B------:R-:W-:Y:S02]  /*14d0*/  UIADD3 UR4, UPT, UPT, UR13, -0x1, URZ ;  /* 0xffffffff0d047890 */ /* 0x000fe4000fffe0ff */
[----:B------:R-:W-:Y:S02]  /*14e0*/  UISETP.LT.U32.AND UP0, UPT, UR15, 0x8, UPT ;  /* 0x000000080f00788c */ /* 0x000fe4000bf01070 */
[----:B------:R-:W-:Y:S02]  /*14f0*/  UISETP.GE.U32.AND UP1, UPT, UR4, -0xff, UPT ;  /* 0xffffff010400788c */ /* 0x000fe4000bf26070 */
[----:B------:R-:W-:Y:S02]  /*1500*/  USEL UR14, UR15, 0x8, UP0 ;  /* 0x000000080f0e7887 */ /* 0x000fe40008000000 */
[----:B------:R-:W-:-:S02]  /*1510*/  UIADD3 UR13, UPT, UPT, UR13, 0xfe, URZ ;  /* 0x000000fe0d0d7890 */ /* 0x000fc4000fffe0ff */
[----:B------:R-:W-:Y:S02]  /*1520*/  UIADD3 UR5, UPT, UPT, UR14, -0x1, URZ ;  /* 0xffffffff0e057890 */ /* 0x000fe4000fffe0ff */
[----:B------:R-:W-:-:S03]  /*1530*/  UIADD3 UR7, UPT, UPT, UR15, -UR14, URZ ;  /* 0x8000000e0f077290 */ /* 0x000fc6000fffe0ff */
[----:B------:R-:W-:-:S04]  /*1540*/  @UP1 UIADD3 UR5, UPT, UPT, UR14, URZ, URZ ;  /* 0x000000ff0e051290 */ /* 0x000fc8000fffe0ff */
[----:B--2---:R-:W-:-:S12]  /*1550*/  UIADD3 UR5, UPT, UPT, UR5, 0x1, URZ ;  /* 0x0000000105057890 */ /* 0x004fd8000fffe0ff */
.L_x_35:
[----:B------:R-:W-:Y:S01]  /*1560*/  UISETP.NE.AND UP0, UPT, UR37, URZ, UPT ;  /* 0x000000ff2500728c */ /* 0x000fe2000bf05270 */
[----:B------:R-:W1:Y:S08]  /*1570*/  S2UR UR37, SR_CgaCtaId ;  /* 0x00000000002579c3 */ /* 0x000e700000008800 */
[----:B------:R-:W-:Y:S05]  /*1580*/  BRA.U UP0, `(.L_x_18) ;  /* 0x0000000100347547 */ /* 0x000fea000b800000 */
[----:B------:R-:W2:Y:S01]  /*1590*/  S2R R2, SR_CgaCtaId ;  /* 0x0000000000027919 */ /* 0x000ea20000008800 */
[----:B------:R-:W-:-:S04]  /*15a0*/  MOV R3, 0x400 ;  /* 0x0000040000037802 */ /* 0x000fc80000000f00 */
[----:B--2---:R-:W-:Y:S02]  /*15b0*/  LEA R3, R2, R3, 0x18 ;  /* 0x0000000302037211 */ /* 0x004fe400078ec0ff */
[----:B------:R-:W-:-:S03]  /*15c0*/  SHF.L.U32 R2, R10, 0x1f, RZ ;  /* 0x0000001f0a027819 */ /* 0x000fc600000006ff */
[----:B------:R-:W-:-:S04]  /*15d0*/  IMAD R3, R12, 0x8, R3 ;  /* 0x000000080c037824 */ /* 0x000fc800078e0203 */
[----:B------:R-:W2:Y:S02]  /*15e0*/  SYNCS.PHASECHK.TRANS64.TRYWAIT P0, [R3+URZ+0x110], R2 ;  /* 0x00011002030075a7 */ /* 0x000ea400080011ff */
[----:B--2---:R-:W-:Y:S05]  /*15f0*/  @!P0 BRA `(.L_x_19) ;  /* 0x0000005400808947 */ /* 0x004fea0003800000 */
.L_x_99:
[----:B------:R-:W-:Y:S01]  /*1600*/  VIADD R12, R12, 0x1 ;  /* 0x000000010c0c7836 */ /* 0x000fe20000000000 */
[----:B------:R2:W-:Y:S04]  /*1610*/  SYNCS.ARRIVE.TRANS64.A1T0 RZ, [R3+URZ+0x100], RZ ;  /* 0x000100ff03ff79a7 */ /* 0x0005e800081000ff */
[----:B------:R-:W-:-:S04]  /*1620*/  ISETP.NE.AND P0, PT, R12, 0x2, PT ;  /* 0x000000020c00780c */ /* 0x000fc80003f05270 */
[----:B------:R-:W-:Y:S02]  /*1630*/  SEL R12, R12, RZ, P0 ;  /* 0x000000ff0c0c7207 */ /* 0x000fe40000000000 */
[----:B--2---:R-:W-:-:S04]  /*1640*/  SEL R3, RZ, 0x1, P0 ;  /* 0x00000001ff037807 */ /* 0x004fc80000000000 */
[----:B------:R-:W-:-:S07]  /*1650*/  LOP3.LUT R10, R10, R3, RZ, 0x3c, !PT ;  /* 0x000000030a0a7212 */ /* 0x000fce00078e3cff */
.L_x_18:
[----:B------:R-:W-:Y:S01]  /*1660*/  UMOV UR4, 0x400 ;  /* 0x0000040000047882 */ /* 0x000fe20000000000 */
[----:B------:R-:W-:Y:S01]  /*1670*/  SHF.L.U32 R2, R15, 0x1f, RZ ;  /* 0x0000001f0f027819 */ /* 0x000fe200000006ff */
[----:B-1----:R-:W-:Y:S01]  /*1680*/  ULEA UR4, UR37, UR4, 0x18 ;  /* 0x0000000425047291 */ /* 0x002fe2000f8ec0ff */
[----:B------:R-:W-:Y:S01]  /*1690*/  R2UR UR35, R165 ;  /* 0x00000000a52372ca */ /* 0x000fe200000e0000 */
[----:B------:R-:W-:Y:S01]  /*16a0*/  UISETP.GE.U32.AND UP0, UPT, UR13, 0xff, UPT ;  /* 0x000000ff0d00788c */ /* 0x000fe2000bf06070 */
[----:B------:R-:W-:Y:S01]  /*16b0*/  R2UR UR11, R155 ;  /* 0x000000009b0b72ca */ /* 0x000fe200000e0000 */
[----:B------:R-:W-:Y:S01]  /*16c0*/  ULEA UR8, UR6, UR4, 0x3 ;  /* 0x0000000406087291 */ /* 0x000fe2000f8e18ff */
[----:B------:R-:W-:-:S08]  /*16d0*/  UMOV UR24, URZ ;  /* 0x000000ff00187c82 */ /* 0x000fd00008000000 */
[----:B------:R1:W2:Y:S01]  /*16e0*/  SYNCS.PHASECHK.TRANS64.TRYWAIT P0, [UR8+0x40], R2 ;  /* 0x00004002ff0075a7 */ /* 0x0002a20008001108 */
[----:B------:R-:W-:Y:S02]  /*16f0*/  USHF.L.U32 UR35, UR35, 0x7, URZ ;  /* 0x0000000723237899 */ /* 0x000fe400080006ff */
[----:B------:R-:W-:Y:S01]  /*1700*/  USHF.L.U32 UR11, UR11, 0x6, URZ ;  /* 0x000000060b0b7899 */ /* 0x000fe200080006ff */
[----:B------:R-:W-:Y:S11]  /*1710*/  BRA.U !UP0, `(.L_x_20) ;  /* 0x0000000108a87547 */ /* 0x000ff6000b800000 */
[----:B------:R-:W-:Y:S01]  /*1720*/  UMOV UR16, URZ ;  /* 0x000000ff00107c82 */ /* 0x000fe20008000000 */
[----:B------:R-:W-:-:S05]  /*1730*/  UMOV UR17, UR6 ;  /* 0x0000000600117c82 */ /* 0x000fca0008000000 */
.L_x_25:
[----:B-1----:R-:W-:Y:S01]  /*1740*/  ULEA UR33, UR17, UR4, 0x3 ;  /* 0x0000000411217291 */ /* 0x002fe2000f8e18ff */
[----:B--2---:R-:W-:Y:S01]  /*1750*/  @!P5 MOV R3, 0x6000 ;  /* 0x000060000003d802 */ /* 0x004fe20000000f00 */
[----:B--2---:R-:W-:Y:S10]  /*1760*/  @P0 BRA `(.L_x_21) ;  /* 0x00000000000c0947 */ /* 0x004ff40003800000 */
[----:B------:R-:W-:-:S04]  /*1770*/  SHF.L.U32 R5, R15, 0x1f, RZ ;  /* 0x0000001f0f057819 */ /* 0x000fc800000006ff */
[----:B------:R-:W2:Y:S02]  /*1780*/  SYNCS.PHASECHK.TRANS64.TRYWAIT P0, [UR33+0x40], R5 ;  /* 0x00004005ff0075a7 */ /* 0x000ea40008001121 */
[----:B--2---:R-:W-:Y:S05]  /*1790*/  @!P0 BRA `(.L_x_22) ;  /* 0x00000054002c8947 */ /* 0x004fea0003800000 */
.L_x_21:
[----:B------:R2:W-:Y:S01]  /*17a0*/  @!P5 SYNCS.ARRIVE.TRANS64 RZ, [UR33], R3 ;  /* 0x00000003ffffd9a7 */ /* 0x0005e20008000021 */
[----:B------:R-:W-:Y:S04]  /*17b0*/  BSSY.RECONVERGENT B0, `(.L_x_23) ;  /* 0x0000003000007945 */ /* 0x000fe80003800200 */
[----:B------:R-:W-:Y:S05]  /*17c0*/  @P4 BRA `(.L_x_24) ;  /* 0x0000000000044947 */ /* 0x000fea0003800000 */
[----:B------:R-:W-:Y:S05]  /*17d0*/  BPT.TRAP 0x1 ;  /* 0x000000040000795c */ /* 0x000fea0000300000 */
.L_x_24:
[----:B------:R-:W-:Y:S05]  /*17e0*/  BSYNC.RECONVERGENT B0 ;  /* 0x0000000000007941 */ /* 0x000fea0003800200 */
.L_x_23:
[----:B------:R-:W-:Y:S02]  /*17f0*/  UIADD3 UR6, UPT, UPT, UR17, 0x1, URZ ;  /* 0x0000000111067890 */ /* 0x000fe4000fffe0ff */
[----:B------:R-:W-:Y:S02]  /*1800*/  ULEA UR32, UR17, UR4, 0xe ;  /* 0x0000000411207291 */ /* 0x000fe4000f8e70ff */
[----:B------:R-:W-:Y:S02]  /*1810*/  UISETP.NE.AND UP0, UPT, UR6, 0x8, UPT ;  /* 0x000000080600788c */ /* 0x000fe4000bf05270 */
[----:B------:R-:W-:Y:S02]  /*1820*/  UIADD3 UR26, UP1, UPT, UR22, 0x80, URZ ;  /* 0x00000080161a7890 */ /* 0x000fe4000ff3e0ff */
[----:B------:R-:W-:Y:S02]  /*1830*/  USEL UR9, URZ, 0x1, UP0 ;  /* 0x00000001ff097887 */ /* 0x000fe40008000000 */
[----:B------:R-:W-:-:S02]  /*1840*/  USEL UR6, UR6, URZ, UP0 ;  /* 0x000000ff06067287 */ /* 0x000fc40008000000 */
[----:B------:R-:W-:Y:S02]  /*1850*/  UIADD3 UR20, UP0, UPT, UR22, 0x180, URZ ;  /* 0x0000018016147890 */ /* 0x000fe4000ff1e0ff */
[----:B------:R-:W-:Y:S01]  /*1860*/  ULEA UR8, UR6, UR4, 0x3 ;  /* 0x0000000406087291 */ /* 0x000fe2000f8e18ff */
[----:B------:R-:W-:Y:S01]  /*1870*/  LOP3.LUT R15, R15, UR9, RZ, 0x3c, !PT ;  /* 0x000000090f0f7c12 */ /* 0x000fe2000f8e3cff */
[----:B------:R-:W-:Y:S02]  /*1880*/  USHF.L.U32 UR34, UR16, 0x7, URZ ;  /* 0x0000000710227899 */ /* 0x000fe400080006ff */
[----:B------:R-:W-:Y:S01]  /*1890*/  UIADD3.X UR27, UPT, UPT, URZ, UR23, URZ, UP1, !UPT ;  /* 0x00000017ff1b7290 */ /* 0x000fe20008ffe4ff */
[----:B-1----:R-:W-:Y:S01]  /*18a0*/  SHF.L.U32 R2, R15, 0x1f, RZ ;  /* 0x0000001f0f027819 */ /* 0x002fe200000006ff */
[----:B------:R-:W-:Y:S02]  /*18b0*/  UIADD3 UR32, UPT, UPT, UR32, 0x4400, URZ ;  /* 0x0000440020207890 */ /* 0x000fe4000fffe0ff */
[----:B------:R-:W-:Y:S01]  /*18c0*/  UIADD3.X UR21, UPT, UPT, URZ, UR23, URZ, UP0, !UPT ;  /* 0x00000017ff157290 */ /* 0x000fe200087fe4ff */
[----:B------:R1:W1:Y:S01]  /*18d0*/  SYNCS.PHASECHK.TRANS64.TRYWAIT P0, [UR8+0x40], R2 ;  /* 0x00004002ff0075a7 */ /* 0x0002620008001108 */
[----:B------:R-:W-:Y:S01]  /*18e0*/  ULEA UR8, UR17, UR4, 0xd ;  /* 0x0000000411087291 */ /* 0x000fe2000f8e68ff */
[----:B------:R-:W-:Y:S01]  /*18f0*/  UMOV UR18, 0x0 ;  /* 0x0000000000127882 */ /* 0x000fe20000000000 */
[----:B------:R-:W-:-:S02]  /*1900*/  UMOV UR19, 0x10000000 ;  /* 0x1000000000137882 */ /* 0x000fc40000000000 */
[----:B------:R-:W-:Y:S01]  /*1910*/  UIADD3 UR8, UPT, UPT, UR8, 0x24400, URZ ;  /* 0x0002440008087890 */ /* 0x000fe2000fffe0ff */
[----:B------:R1:W-:Y:S01]  /*1920*/  UTMALDG.3D [UR32], [UR26], desc[UR18] ;  /* 0x000012201a0075b4 */ /* 0x0003e20008011000 */
[----:B------:R-:W-:Y:S01]  /*1930*/  UMOV UR12, UR36 ;  /* 0x00000024000c7c82 */ /* 0x000fe20008000000 */
[----:B------:R-:W-:Y:S01]  /*1940*/  UMOV UR9, UR33 ;  /* 0x0000002100097c82 */ /* 0x000fe20008000000 */
[----:B------:R-:W-:Y:S01]  /*1950*/  UMOV UR10, UR34 ;  /* 0x00000022000a7c82 */ /* 0x000fe20008000000 */
[----:B------:R-:W-:Y:S01]  /*1960*/  UIADD3 UR16, UPT, UPT, UR16, 0x1, URZ ;  /* 0x0000000110107890 */ /* 0x000fe2000fffe0ff */
[----:B------:R-:W-:Y:S01]  /*1970*/  UMOV UR24, UR5 ;  /* 0x0000000500187c82 */ /* 0x000fe20008000000 */
[----:B------:R-:W-:Y:S02]  /*1980*/  UMOV UR17, UR6 ;  /* 0x0000000600117c82 */ /* 0x000fe40008000000 */
[----:B------:R1:W-:Y:S01]  /*1990*/  UTMALDG.3D [UR8], [UR20], desc[UR18] ;  /* 0x00001208140075b4 */ /* 0x0003e20008011000 */
[----:B------:R-:W-:-:S09]  /*19a0*/  UISETP.NE.AND UP0, UPT, UR16, UR5, UPT ;  /* 0x000000051000728c */ /* 0x000fd2000bf05270 */
[----:B------:R-:W-:Y:S05]  /*19b0*/  BRA.U UP0, `(.L_x_25) ;  /* 0xfffffffd00607547 */ /* 0x000fea000b83ffff */
.L_x_20:
[----:B-1----:R-:W-:Y:S01]  /*19c0*/  ULEA UR8, UR6, UR4, 0x3 ;  /* 0x0000000406087291 */ /* 0x002fe2000f8e18ff */
[----:B------:R-:W-:Y:S01]  /*19d0*/  SHF.L.U32 R2, R15, 0x1f, RZ ;  /* 0x0000001f0f027819 */ /* 0x000fe200000006ff */
[----:B------:R-:W-:Y:S01]  /*19e0*/  @!P1 SYNCS.ARRIVE.TRANS64.A1T0 RZ, [UR4+0x98], RZ ;  /* 0x000098ffffff99a7 */ /* 0x000fe20008100004 */
[----:B------:R-:W-:-:S06]  /*19f0*/  UISETP.GT.AND UP0, UPT, UR15, UR14, UPT ;  /* 0x0000000e0f00728c */ /* 0x000fcc000bf04270 */
[----:B--2---:R1:W2:Y:S03]  /*1a00*/  SYNCS.PHASECHK.TRANS64.TRYWAIT P0, [UR8+0x40], R2 ;  /* 0x00004002ff0075a7 */ /* 0x0042a60008001108 */
[----:B------:R-:W-:Y:S05]  /*1a10*/  BRA.U !UP0, `(.L_x_26) ;  /* 0x0000000108ac7547 */ /* 0x000fea000b800000 */
[----:B------:R-:W-:Y:S01]  /*1a20*/  UIADD3 UR21, UPT, UPT, UR7, UR24, URZ ;  /* 0x0000001807157290 */ /* 0x000fe2000fffe0ff */
[----:B------:R-:W-:-:S11]  /*1a30*/  UMOV UR25, UR6 ;  /* 0x0000000600197c82 */ /* 0x000fd60008000000 */
.L_x_31:
[----:B-1----:R-:W-:Y:S01]  /*1a40*/  ULEA UR17, UR25, UR4, 0x3 ;  /* 0x0000000419117291 */ /* 0x002fe2000f8e18ff */
[----:B--2---:R-:W-:Y:S01]  /*1a50*/  @!P5 MOV R3, 0x6000 ;  /* 0x000060000003d802 */ /* 0x004fe20000000f00 */
[----:B--2---:R-:W-:Y:S10]  /*1a60*/  @P0 BRA `(.L_x_27) ;  /* 0x00000000000c0947 */ /* 0x004ff40003800000 */
[----:B------:R-:W-:-:S04]  /*1a70*/  SHF.L.U32 R5, R15, 0x1f, RZ ;  /* 0x0000001f0f057819 */ /* 0x000fc800000006ff */
[----:B------:R-:W2:Y:S02]  /*1a80*/  SYNCS.PHASECHK.TRANS64.TRYWAIT P0, [UR17+0x40], R5 ;  /* 0x00004005ff0075a7 */ /* 0x000ea40008001111 */
[----:B--2---:R-:W-:Y:S05]  /*1a90*/  @!P0 BRA `(.L_x_28) ;  /* 0x0000005000848947 */ /* 0x004fea0003800000 */
.L_x_27:
[----:B------:R2:W-:Y:S01]  /*1aa0*/  @!P5 SYNCS.ARRIVE.TRANS64 RZ, [UR17], R3 ;  /* 0x00000003ffffd9a7 */ /* 0x0005e20008000011 */
[----:B------:R-:W-:Y:S04]  /*1ab0*/  BSSY.RECONVERGENT B0, `(.L_x_29) ;  /* 0x0000003000007945 */ /* 0x000fe80003800200 */
[----:B------:R-:W-:Y:S05]  /*1ac0*/  @P4 BRA `(.L_x_30) ;  /* 0x0000000000044947 */ /* 0x000fea0003800000 */
[----:B------:R-:W-:Y:S05]  /*1ad0*/  BPT.TRAP 0x1 ;  /* 0x000000040000795c */ /* 0x000fea0000300000 */
.L_x_30:
[----:B------:R-:W-:Y:S05]  /*1ae0*/  BSYNC.RECONVERGENT B0 ;  /* 0x0000000000007941 */ /* 0x000fea0003800200 */
.L_x_29:
        /* <DEDUP_REMOVED lines=10> */
[----:B------:R-:W-:Y:S01]  /*1b90*/  UIADD3 UR16, UPT, UPT, UR16, 0x4400, URZ ;  /* 0x0000440010107890 */ /* 0x000fe2000fffe0ff */
[----:B-1----:R-:W-:Y:S01]  /*1ba0*/  SHF.L.U32 R2, R15, 0x1f, RZ ;  /* 0x0000001f0f027819 */ /* 0x002fe200000006ff */
[----:B------:R-:W-:Y:S02]  /*1bb0*/  UIADD3.X UR31, UPT, UPT, URZ, UR23, URZ, UP1, !UPT ;  /* 0x00000017ff1f7290 */ /* 0x000fe40008ffe4ff */
[----:B------:R-:W-:Y:S01]  /*1bc0*/  UIADD3.X UR29, UPT, UPT, URZ, UR23, URZ, UP0, !UPT ;  /* 0x00000017ff1d7290 */ /* 0x000fe200087fe4ff */
[----:B------:R1:W1:Y:S01]  /*1bd0*/  SYNCS.PHASECHK.TRANS64.TRYWAIT P0, [UR8+0x40], R2 ;  /* 0x00004002ff0075a7 */ /* 0x0002620008001108 */
[----:B------:R-:W-:Y:S01]  /*1be0*/  ULEA UR8, UR25, UR4, 0xd ;  /* 0x0000000419087291 */ /* 0x000fe2000f8e68ff */
[----:B------:R-:W-:Y:S01]  /*1bf0*/  UMOV UR26, 0x0 ;  /* 0x00000000001a7882 */ /* 0x000fe20000000000 */
[----:B------:R-:W-:-:S02]  /*1c00*/  UMOV UR27, 0x10000000 ;  /* 0x10000000001b7882 */ /* 0x000fc40000000000 */
[----:B------:R-:W-:Y:S01]  /*1c10*/  UIADD3 UR8, UPT, UPT, UR8, 0x24400, URZ ;  /* 0x0002440008087890 */ /* 0x000fe2000fffe0ff */
[----:B------:R-:W-:Y:S01]  /*1c20*/  UMOV UR19, UR35 ;  /* 0x0000002300137c82 */ /* 0x000fe20008000000 */
[----:B------:R-:W-:Y:S01]  /*1c30*/  UMOV UR20, UR36 ;  /* 0x0000002400147c82 */ /* 0x000fe20008000000 */
[----:B------:R-:W-:Y:S01]  /*1c40*/  UMOV UR12, UR36 ;  /* 0x00000024000c7c82 */ /* 0x000fe20008000000 */
[----:B------:R-:W-:Y:S01]  /*1c50*/  UMOV UR9, UR17 ;  /* 0x0000001100097c82 */ /* 0x000fe20008000000 */
[----:B------:R-:W-:Y:S01]  /*1c60*/  UMOV UR10, UR18 ;  /* 0x00000012000a7c82 */ /* 0x000fe20008000000 */
[----:B------:R1:W-:Y:S01]  /*1c70*/  UTMALDG.3D [UR16], [UR30], desc[UR26] ;  /* 0x00001a101e0075b4 */ /* 0x0003e20008011000 */
[----:B------:R-:W-:Y:S01]  /*1c80*/  UIADD3 UR24, UPT, UPT, UR24, 0x1, URZ ;  /* 0x0000000118187890 */ /* 0x000fe2000fffe0ff */
[----:B------:R-:W-:-:S03]  /*1c90*/  UMOV UR25, UR6 ;  /* 0x0000000600197c82 */ /* 0x000fc60008000000 */
[----:B------:R-:W-:Y:S01]  /*1ca0*/  UISETP.NE.AND UP0, UPT, UR24, UR21, UPT ;  /* 0x000000151800728c */ /* 0x000fe2000bf05270 */
[----:B------:R1:W-:Y:S08]  /*1cb0*/  UTMALDG.3D [UR8], [UR28], desc[UR26] ;  /* 0x00001a081c0075b4 */ /* 0x0003f00008011000 */
[----:B------:R-:W-:Y:S05]  /*1cc0*/  BRA.U UP0, `(.L_x_31) ;  /* 0xfffffffd005c7547 */ /* 0x000fea000b83ffff */
.L_x_26:
[C---:B-1----:R-:W-:Y:S01]  /*1cd0*/  LEA R2, R14.reuse, UR4, 0x3 ;  /* 0x000000040e027c11 */ /* 0x042fe2000f8e18ff */
[----:B------:R-:W-:Y:S01]  /*1ce0*/  NOP ;  /* 0x0000000000007918 */ /* 0x000fe20000000000 */
[----:B--2---:R-:W-:Y:S02]  /*1cf0*/  SHF.L.U32 R3, R13, 0x1f, RZ ;  /* 0x0000001f0d037819 */ /* 0x004fe400000006ff */
[----:B------:R-:W-:Y:S02]  /*1d00*/  LEA R4, R14, UR4, 0x4 ;  /* 0x000000040e047c11 */ /* 0x000fe4000f8e20ff */
[----:B------:R-:W1:Y:S02]  /*1d10*/  SYNCS.PHASECHK.TRANS64.TRYWAIT P0, [R2+URZ+0xa0], R3 ;  /* 0x0000a003020075a7 */ /* 0x000e6400080011ff */
[----:B-1----:R-:W-:Y:S05]  /*1d20*/  @!P0 BRA `(.L_x_32) ;  /* 0x0000004c00f88947 */ /* 0x002fea0003800000 */
.L_x_102:
[----:B------:R-:W2:Y:S01]  /*1d30*/  LDS.128 R4, [R4+0x130] ;  /* 0x0001300004047984 */ /* 0x000ea20000000c00 */
[----:B---3--:R-:W-:Y:S01]  /*1d40*/  ISETP.GE.AND P0, PT, R72, 0x1, PT ;  /* 0x000000014800780c */ /* 0x008fe20003f06270 */
[----:B-1----:R-:W-:Y:S01]  /*1d50*/  VIADD R2, R2, 0xb0 ;  /* 0x000000b002027836 */ /* 0x002fe20000000000 */
[----:B------:R-:W-:Y:S01]  /*1d60*/  @!PT LDS RZ, [RZ] ;  /* 0x00000000fffff984 */ /* 0x000fe20000000800 */
[----:B------:R-:W-:Y:S01]  /*1d70*/  @!PT LDS RZ, [RZ] ;  /* 0x00000000fffff984 */ /* 0x000fe20000000800 */
[----:B------:R-:W-:Y:S01]  /*1d80*/  @!PT LDS RZ, [RZ] ;  /* 0x00000000fffff984 */ /* 0x000fe20000000800 */
[----:B------:R-:W-:Y:S01]  /*1d90*/  @!PT LDS RZ, [RZ] ;  /* 0x00000000fffff984 */ /* 0x000fe20000000800 */
[----:B------:R1:W-:Y:S06]  /*1da0*/  MEMBAR.ALL.CTA ;  /* 0x0000000000007992 */ /* 0x0003ec0000008000 */
[----:B-1----:R-:W1:Y:S01]  /*1db0*/  FENCE.VIEW.ASYNC.S ;  /* 0x00000000000073c6 */ /* 0x002e620000000000 */
[----:B------:R-:W-:-:S04]  /*1dc0*/  PRMT R2, RZ, 0x654, R2 ;  /* 0x00000654ff027816 */ /* 0x000fc80000000002 */
[----:B-1----:R1:W-:Y:S01]  /*1dd0*/  SYNCS.ARRIVE.TRANS64.RED.A1T0 RZ, [R2+URZ], RZ ;  /* 0x000000ff02ff79a7 */ /* 0x0023e200081004ff */
[----:B--2---:R-:W-:-:S13]  /*1de0*/  LOP3.LUT P2, RZ, R6, 0x1, RZ, 0xc0, !PT ;  /* 0x0000000106ff7812 */ /* 0x004fda000784c0ff */
[----:B------:R-:W-:Y:S01]  /*1df0*/  @P2 SHF.R.U32.HI R3, RZ, 0x10, R5 ;  /* 0x00000010ff032819 */ /* 0x000fe20000011605 */
[----:B------:R-:W-:Y:S01]  /*1e00*/  VOTEU.ANY UP0, P2 ;  /* 0x0000000000ff7886 */ /* 0x000fe20001000100 */
[----:B------:R-:W-:Y:S02]  /*1e10*/  @P2 MOV R11, R4 ;  /* 0x00000004000b2202 */ /* 0x000fe40000000f00 */
[----:B------:R-:W-:Y:S02]  /*1e20*/  @P2 R2UR.BROADCAST UR8, R3 ;  /* 0x00000000030822ca */ /* 0x000fe400008e0000 */
[----:B------:R-:W-:-:S11]  /*1e30*/  @P2 LOP3.LUT R8, R5, 0xffff, RZ, 0xc0, !PT ;  /* 0x0000ffff05082812 */ /* 0x000fd600078ec0ff */
[----:B------:R-:W-:Y:S01]  /*1e40*/  @UP0 UMOV UR36, UR8 ;  /* 0x0000000800240c82 */ /* 0x000fe20008000000 */
[----:B-1----:R-:W-:Y:S05]  /*1e50*/  @!P0 BRA `(.L_x_33) ;  /* 0x0000000000b88947 */ /* 0x002fea0003800000 */
[----:B------:R-:W4:Y:S01]  /*1e60*/  LDC.64 R4, c[0x0][0xb18] ;  /* 0x0002c600ff047b82 */ /* 0x000f220000000a00 */
[----:B------:R-:W-:-:S07]  /*1e70*/  ISETP.NE.AND P3, PT, R72, 0x1, PT ;  /* 0x000000014800780c */ /* 0x000fce0003f65270 */
[----:B------:R-:W1:Y:S08]  /*1e80*/  LDC.64 R6, c[0x0][0xb10] ;  /* 0x0002c400ff067b82 */ /* 0x000e700000000a00 */
[----:B------:R-:W2:Y:S08]  /*1e90*/  LDC R16, c[0x0][0xb20] ;  /* 0x0002c800ff107b82 */ /* 0x000eb00000000800 */
[----:B------:R-:W3:Y:S01]  /*1ea0*/  LDC R18, c[0x0][0xb0c] ;  /* 0x0002c300ff127b82 */ /* 0x000ee20000000800 */
[----:B----4-:R-:W-:Y:S01]  /*1eb0*/  IMAD.HI.U32 R17, R0, R5, RZ ;  /* 0x0000000500117227 */ /* 0x010fe200078e00ff */
[----:B------:R-:W-:-:S03]  /*1ec0*/  ISETP.NE.AND P0, PT, R4, 0x1, PT ;  /* 0x000000010400780c */ /* 0x000fc60003f05270 */
[----:B------:R-:W-:-:S03]  /*1ed0*/  IMAD.HI.U32 R5, R8, R5, RZ ;  /* 0x0000000508057227 */ /* 0x000fc600078e00ff */
[----:B------:R-:W4:Y:S01]  /*1ee0*/  LDC.64 R2, c[0x0][0xb28] ;  /* 0x0002ca00ff027b82 */ /* 0x000f220000000a00 */
[----:B-1----:R-:W-:-:S04]  /*1ef0*/  IMAD.HI.U32 R20, R9, R6, RZ ;  /* 0x0000000609147227 */ /* 0x002fc800078e00ff */
[----:B------:R-:W-:Y:S01]  /*1f00*/  IMAD.HI.U32 R22, R11, R6, RZ ;  /* 0x000000060b167227 */ /* 0x000fe200078e00ff */
[----:B------:R-:W-:Y:S02]  /*1f10*/  SHF.R.U32.HI R20, RZ, R7, R20 ;  /* 0x00000007ff147219 */ /* 0x000fe40000011614 */
[-C--:B--2---:R-:W-:Y:S02]  /*1f20*/  SHF.R.U32.HI R17, RZ, R16.reuse, R17 ;  /* 0x00000010ff117219 */ /* 0x084fe40000011611 */
[----:B------:R-:W-:Y:S02]  /*1f30*/  SHF.R.U32.HI R5, RZ, R16, R5 ;  /* 0x00000010ff057219 */ /* 0x000fe40000011605 */
[----:B------:R-:W-:Y:S02]  /*1f40*/  SEL R17, R0, R17, !P0 ;  /* 0x0000001100117207 */ /* 0x000fe40004000000 */
[----:B------:R-:W-:Y:S02]  /*1f50*/  SHF.R.U32.HI R22, RZ, R7, R22 ;  /* 0x00000007ff167219 */ /* 0x000fe40000011616 */
[----:B---3--:R-:W-:-:S02]  /*1f60*/  ISETP.NE.AND P1, PT, R18, 0x1, PT ;  /* 0x000000011200780c */ /* 0x008fc40003f25270 */
[----:B------:R-:W-:Y:S02]  /*1f70*/  SEL R5, R8, R5, !P0 ;  /* 0x0000000508057207 */ /* 0x000fe40004000000 */
[----:B------:R-:W-:Y:S02]  /*1f80*/  SEL R19, R9, R20, !P1 ;  /* 0x0000001409137207 */ /* 0x000fe40004800000 */
[----:B------:R-:W-:Y:S01]  /*1f90*/  SEL R7, R11, R22, !P1 ;  /* 0x000000160b077207 */ /* 0x000fe20004800000 */
[----:B----4-:R-:W-:-:S04]  /*1fa0*/  IMAD.HI.U32 R20, R17, R2, RZ ;  /* 0x0000000211147227 */ /* 0x010fc800078e00ff */
[----:B------:R-:W-:Y:S01]  /*1fb0*/  IMAD.HI.U32 R6, R19, R2, RZ ;  /* 0x0000000213067227 */ /* 0x000fe200078e00ff */
[----:B------:R-:W-:-:S04]  /*1fc0*/  @P3 SHF.R.U32.HI R17, RZ, R3, R20 ;  /* 0x00000003ff113219 */ /* 0x000fc80000011614 */
[----:B------:R-:W-:Y:S01]  /*1fd0*/  @P3 SHF.R.U32.HI R19, RZ, R3, R6 ;  /* 0x00000003ff133219 */ /* 0x000fe20000011606 */
[----:B------:R-:W-:-:S04]  /*1fe0*/  IMAD R17, R72, R17, RZ ;  /* 0x0000001148117224 */ /* 0x000fc800078e02ff */
[----:B------:R-:W-:Y:S01]  /*1ff0*/  IMAD R6, R72, R19, RZ ;  /* 0x0000001348067224 */ /* 0x000fe200078e02ff */
[C---:B------:R-:W-:Y:S02]  /*2000*/  ISETP.GE.AND P0, PT, R5.reuse, R17, PT ;  /* 0x000000110500720c */ /* 0x040fe40003f06270 */
[----:B------:R-:W-:Y:S02]  /*2010*/  IADD3 R17, PT, PT, -R5, RZ, RZ ;  /* 0x000000ff05117210 */ /* 0x000fe40007ffe1ff */
[----:B------:R-:W-:Y:S01]  /*2020*/  ISETP.GE.OR P0, PT, R7, R6, P0 ;  /* 0x000000060700720c */ /* 0x000fe20000706670 */
[----:B------:R-:W-:-:S04]  /*2030*/  IMAD.HI.U32 R6, R5, R2, RZ ;  /* 0x0000000205067227 */ /* 0x000fc800078e00ff */
[----:B------:R-:W-:Y:S01]  /*2040*/  IMAD R8, R4, R17, R8 ;  /* 0x0000001104087224 */ /* 0x000fe200078e0208 */
[----:B------:R-:W-:-:S04]  /*2050*/  SHF.R.U32.HI R6, RZ, R3, R6 ;  /* 0x00000003ff067219 */ /* 0x000fc80000011606 */
[----:B------:R-:W-:-:S03]  /*2060*/  SEL R6, R5, R6, !P3 ;  /* 0x0000000605067207 */ /* 0x000fc60005800000 */
[----:B------:R-:W-:-:S04]  /*2070*/  @!P0 IMAD.HI.U32 R16, R7, R2, RZ ;  /* 0x0000000207108227 */ /* 0x000fc800078e00ff */
[----:B------:R-:W-:Y:S01]  /*2080*/  IMAD.MOV R2, RZ, RZ, -R6 ;  /* 0x000000ffff027224 */ /* 0x000fe200078e0a06 */
[----:B------:R-:W-:-:S03]  /*2090*/  @!P0 SHF.R.U32.HI R16, RZ, R3, R16 ;  /* 0x00000003ff108219 */ /* 0x000fc60000011610 */
[----:B------:R-:W-:Y:S01]  /*20a0*/  IMAD R2, R72, R2, R5 ;  /* 0x0000000248027224 */ /* 0x000fe200078e0205 */
[----:B------:R-:W-:-:S05]  /*20b0*/  @!P0 SEL R3, R7, R16, !P3 ;  /* 0x0000001007038207 */ /* 0x000fca0005800000 */
[--C-:B------:R-:W-:Y:S02]  /*20c0*/  @!P0 IMAD.IADD R6, R6, 0x1, -R3.reuse ;  /* 0x0000000106068824 */ /* 0x100fe400078e0a03 */
[----:B------:R-:W-:Y:S01]  /*20d0*/  @!P0 IMAD R3, R2, R19, R3 ;  /* 0x0000001302038224 */ /* 0x000fe200078e0203 */
[----:B------:R-:W-:Y:S01]  /*20e0*/  IADD3 R2, PT, PT, -R7, RZ, RZ ;  /* 0x000000ff07027210 */ /* 0x000fe20007ffe1ff */
[----:B------:R-:W-:Y:S02]  /*20f0*/  @!P0 IMAD R5, R72, R6, R7 ;  /* 0x0000000648058224 */ /* 0x000fe400078e0207 */
[----:B------:R-:W-:Y:S02]  /*2100*/  @!P0 IMAD.MOV.U32 R7, RZ, RZ, R3 ;  /* 0x000000ffff078224 */ /* 0x000fe400078e0003 */
[----:B------:R-:W-:Y:S02]  /*2110*/  IMAD R2, R18, R2, R11 ;  /* 0x0000000212027224 */ /* 0x000fe400078e020b */
[----:B------:R-:W-:-:S02]  /*2120*/  IMAD R8, R5, R4, R8 ;  /* 0x0000000405087224 */ /* 0x000fc400078e0208 */
[----:B------:R-:W-:Y:S02]  /*2130*/  IMAD R11, R7, R18, R2 ;  /* 0x00000012070b7224 */ /* 0x000fe400078e0202 */
.L_x_33:
[----:B------:R-:W1:Y:S02]  /*2140*/  LDCU UR8, c[0x0][0xb30] ;  /* 0x00016600ff0877ac */ /* 0x000e640008000800 */
[----:B-1----:R-:W-:-:S09]  /*2150*/  UISETP.NE.AND UP0, UPT, UR8, 0x1, UPT ;  /* 0x000000010800788c */ /* 0x002fd2000bf05270 */
[----:B------:R-:W-:Y:S05]  /*2160*/  BRA.U UP0, `(.L_x_34) ;  /* 0x0000000100407547 */ /* 0x000fea000b800000 */
[----:B------:R-:W1:Y:S08]  /*2170*/  LDC.64 R4, c[0x0][0xb10] ;  /* 0x0002c400ff047b82 */ /* 0x000e700000000a00 */
[----:B------:R-:W2:Y:S08]  /*2180*/  LDC.64 R2, c[0x0][0xb18] ;  /* 0x0002c600ff027b82 */ /* 0x000eb00000000a00 */
[----:B------:R-:W3:Y:S08]  /*2190*/  LDC R6, c[0x0][0xb20] ;  /* 0x0002c800ff067b82 */ /* 0x000ef00000000800 */
[----:B------:R-:W4:Y:S01]  /*21a0*/  LDC R16, c[0x0][0xb0c] ;  /* 0x0002c300ff107b82 */ /* 0x000f220000000800 */
[----:B-1----:R-:W-:-:S05]  /*21b0*/  IMAD.HI.U32 R4, R11, R4, RZ ;  /* 0x000000040b047227 */ /* 0x002fca00078e00ff */
[----:B------:R-:W-:Y:S01]  /*21c0*/  SHF.R.U32.HI R4, RZ, R5, R4 ;  /* 0x00000005ff047219 */ /* 0x000fe20000011604 */
[----:B--2---:R-:W-:Y:S01]  /*21d0*/  IMAD.HI.U32 R3, R8, R3, RZ ;  /* 0x0000000308037227 */ /* 0x004fe200078e00ff */
[----:B------:R-:W-:-:S04]  /*21e0*/  ISETP.NE.AND P0, PT, R2, 0x1, PT ;  /* 0x000000010200780c */ /* 0x000fc80003f05270 */
[----:B---3--:R-:W-:-:S04]  /*21f0*/  SHF.R.U32.HI R3, RZ, R6, R3 ;  /* 0x00000006ff037219 */ /* 0x008fc80000011603 */
[----:B------:R-:W-:Y:S02]  /*2200*/  SEL R3, R8, R3, !P0 ;  /* 0x0000000308037207 */ /* 0x000fe40004000000 */
[----:B----4-:R-:W-:-:S04]  /*2210*/  ISETP.NE.AND P1, PT, R16, 0x1, PT ;  /* 0x000000011000780c */ /* 0x010fc80003f25270 */
[----:B------:R-:W-:-:S05]  /*2220*/  SEL R4, R11, R4, !P1 ;  /* 0x000000040b047207 */ /* 0x000fca0004800000 */
[----:B------:R-:W-:Y:S02]  /*2230*/  IMAD.IADD R5, R3, 0x1, -R4 ;  /* 0x0000000103057824 */ /* 0x000fe400078e0a04 */
[----:B------:R-:W-:Y:S02]  /*2240*/  IMAD.IADD R3, R4, 0x1, -R3 ;  /* 0x0000000104037824 */ /* 0x000fe400078e0a03 */
[----:B------:R-:W-:Y:S02]  /*2250*/  IMAD R11, R5, R16, R11 ;  /* 0x00000010050b7224 */ /* 0x000fe400078e020b */
[----:B------:R-:W-:-:S07]  /*2260*/  IMAD R8, R3, R2, R8 ;  /* 0x0000000203087224 */ /* 0x000fce00078e0208 */
.L_x_34:
[----:B------:R-:W-:Y:S01]  /*2270*/  VIADD R14, R14, 0x1 ;  /* 0x000000010e0e7836 */ /* 0x000fe20000000000 */
[----:B------:R-:W-:Y:S01]  /*2280*/  PLOP3.LUT P1, PT, PT, PT, PT, 0x80, 0x8 ;  /* 0x000000000008781c */ /* 0x000fe20003f2f070 */
[----:B------:R-:W-:Y:S02]  /*2290*/  IMAD.IADD R165, R11, 0x1, R154 ;  /* 0x000000010ba57824 */ /* 0x000fe400078e029a */
[----:B------:R-:W-:Y:S01]  /*22a0*/  IMAD.IADD R155, R8, 0x1, R143 ;  /* 0x00000001089b7824 */ /* 0x000fe200078e028f */
[----:B------:R-:W-:-:S04]  /*22b0*/  ISETP.NE.AND P0, PT, R14, 0x2, PT ;  /* 0x000000020e00780c */ /* 0x000fc80003f05270 */
[----:B------:R-:W-:Y:S02]  /*22c0*/  SEL R2, RZ, 0x1, P0 ;  /* 0x00000001ff027807 */ /* 0x000fe40000000000 */
[----:B------:R-:W-:Y:S02]  /*22d0*/  SEL R14, R14, RZ, P0 ;  /* 0x000000ff0e0e7207 */ /* 0x000fe40000000000 */
[----:B------:R-:W-:Y:S01]  /*22e0*/  LOP3.LUT R13, R13, R2, RZ, 0x3c, !PT ;  /* 0x000000020d0d7212 */ /* 0x000fe200078e3cff */
[----:B------:R-:W-:Y:S06]  /*22f0*/  @P2 BRA `(.L_x_35) ;  /* 0xfffffff000982947 */ /* 0x000fec000383ffff */
[----:B------:R-:W-:Y:S01]  /*2300*/  UIADD3 UR4, UPT, UPT, UR4, 0x40, URZ ;  /* 0x0000004004047890 */ /* 0x000fe2000fffe0ff */
[----:B------:R-:W-:-:S03]  /*2310*/  SHF.L.U32 R3, R15, 0x1f, RZ ;  /* 0x0000001f0f037819 */ /* 0x000fc600000006ff */
[----:B------:R-:W-:-:S09]  /*2320*/  ULEA UR5, UR6, UR4, 0x3 ;  /* 0x0000000406057291 */ /* 0x000fd2000f8e18ff */
[----:B------:R-:W1:Y:S02]  /*2330*/  SYNCS.PHASECHK.TRANS64.TRYWAIT P0, [UR5], R3 ;  /* 0x00000003ff0075a7 */ /* 0x000e640008001105 */
[----:B-1----:R-:W-:Y:S05]  /*2340*/  @!P0 BRA `(.L_x_36) ;  /* 0x0000004800848947 */ /* 0x002fea0003800000 */
.L_x_104:
[----:B------:R-:W-:-:S04]  /*2350*/  UIADD3 UR6, UPT, UPT, UR6, 0x1, URZ ;  /* 0x0000000106067890 */ /* 0x000fc8000fffe0ff */
[----:B------:R-:W-:-:S04]  /*2360*/  UISETP.NE.AND UP0, UPT, UR6, 0x8, UPT ;  /* 0x000000080600788c */ /* 0x000fc8000bf05270 */
[----:B------:R-:W-:Y:S02]  /*2370*/  USEL UR7, URZ, 0x1, UP0 ;  /* 0x00000001ff077887 */ /* 0x000fe40008000000 */
[----:B------:R-:W-:-:S04]  /*2380*/  USEL UR6, UR6, URZ, UP0 ;  /* 0x000000ff06067287 */ /* 0x000fc80008000000 */
[----:B------:R-:W-:Y:S01]  /*2390*/  ULEA UR5, UR6, UR4, 0x3 ;  /* 0x0000000406057291 */ /* 0x000fe2000f8e18ff */
[----:B------:R-:W-:-:S04]  /*23a0*/  LOP3.LUT R2, R15, UR7, RZ, 0x3c, !PT ;  /* 0x000000070f027c12 */ /* 0x000fc8000f8e3cff */
[----:B-1----:R-:W-:-:S04]  /*23b0*/  SHF.L.U32 R3, R2, 0x1f, RZ ;  /* 0x0000001f02037819 */ /* 0x002fc800000006ff */
[----:B------:R-:W1:Y:S02]  /*23c0*/  SYNCS.PHASECHK.TRANS64.TRYWAIT P0, [UR5], R3 ;  /* 0x00000003ff0075a7 */ /* 0x000e640008001105 */
[----:B-1----:R-:W-:Y:S05]  /*23d0*/  @!P0 BRA `(.L_x_37) ;  /* 0x0000004800788947 */ /* 0x002fea0003800000 */
.L_x_106:
        /* <DEDUP_REMOVED lines=9> */
.L_x_108:
        /* <DEDUP_REMOVED lines=9> */
.L_x_110:
        /* <DEDUP_REMOVED lines=9> */
.L_x_112:
        /* <DEDUP_REMOVED lines=9> */
.L_x_114:
        /* <DEDUP_REMOVED lines=9> */
.L_x_116:
[----:B------:R-:W-:-:S04]  /*26b0*/  UIADD3 UR6, UPT, UPT, UR6, 0x1, URZ ;  /* 0x0000000106067890 */ /* 0x000fc8000fffe0ff */
[----:B------:R-:W-:-:S04]  /*26c0*/  UISETP.NE.AND UP0, UPT, UR6, 0x8, UPT ;  /* 0x000000080600788c */ /* 0x000fc8000bf05270 */
[----:B------:R-:W-:Y:S02]  /*26d0*/  USEL UR5, URZ, 0x1, UP0 ;  /* 0x00000001ff057887 */ /* 0x000fe40008000000 */
[----:B------:R-:W-:-:S04]  /*26e0*/  USEL UR6, UR6, URZ, UP0 ;  /* 0x000000ff06067287 */ /* 0x000fc80008000000 */
[----:B------:R-:W-:Y:S01]  /*26f0*/  ULEA UR6, UR6, UR4, 0x3 ;  /* 0x0000000406067291 */ /* 0x000fe2000f8e18ff */
[----:B-1----:R-:W-:-:S04]  /*2700*/  LOP3.LUT R3, R2, UR5, RZ, 0x3c, !PT ;  /* 0x0000000502037c12 */ /* 0x002fc8000f8e3cff */
[----:B------:R-:W-:Y:S01]  /*2710*/  SHF.L.U32 R3, R3, 0x1f, RZ ;  /* 0x0000001f03037819 */ /* 0x000fe200000006ff */
[----:B----4-:R-:W-:-:S07]  /*2720*/  IMAD.U32 R0, RZ, RZ, UR6 ;  /* 0x00000006ff007e24 */ /* 0x010fce000f8e00ff */
.L_x_43:
[----:B-1----:R1:W2:Y:S02]  /*2730*/  SYNCS.PHASECHK.TRANS64.TRYWAIT P0, [R0+URZ], R3 ;  /* 0x00000003000075a7 */ /* 0x0022a400080011ff */
[----:B--2---:R-:W-:Y:S05]  /*2740*/  @!P0 NANOSLEEP.SYNCS 0x989680 ;  /* 0x009896800000895d */ /* 0x004fea0003900000 */
[----:B------:R-:W2:Y:S02]  /*2750*/  @!P0 SYNCS.PHASECHK.TRANS64 P0, [R0+URZ], R3 ;  /* 0x00000003000085a7 */ /* 0x000ea400080010ff */
[----:B--2---:R-:W-:Y:S05]  /*2760*/  @P0 EXIT ;  /* 0x000000000000094d */ /* 0x004fea0003800000 */
[----:B------:R-:W-:Y:S05]  /*2770*/  BRA `(.L_x_43) ;  /* 0xfffffffc00ec7947 */ /* 0x000fea000383ffff */
.L_x_17:
[----:B------:R-:W-:-:S04]  /*2780*/  UISETP.NE.AND UP1, UPT, UR37, URZ, UPT ;  /* 0x000000ff2500728c */ /* 0x000fc8000bf25270 */
[----:B------:R-:W-:-:S09]  /*2790*/  UISETP.NE.OR UP1, UPT, UR8, 0x1, UP1 ;  /* 0x000000010800788c */ /* 0x000fd20008f25670 */
[----:B------:R-:W-:Y:S05]  /*27a0*/  BRA.U UP1, `(.L_x_44) ;  /* 0x0000000501487547 */ /* 0x000fea000b800000 */
[----:B------:R-:W-:Y:S01]  /*27b0*/  ISETP.NE.AND P2, PT, R2, RZ, PT ;  /* 0x000000ff0200720c */ /* 0x000fe20003f45270 */
[----:B------:R-:W-:Y:S01]  /*27c0*/  IMAD.MOV.U32 R12, RZ, RZ, 0x1 ;  /* 0x00000001ff0c7424 */ /* 0x000fe200078e00ff */
[----:B------:R-:W-:Y:S02]  /*27d0*/  CS2R R10, SRZ ;  /* 0x00000000000a7805 */ /* 0x000fe4000001ff00 */
[----:B------:R-:W-:Y:S01]  /*27e0*/  CS2R R8, SRZ ;  /* 0x0000000000087805 */ /* 0x000fe2000001ff00 */
[----:B------:R-:W-:Y:S01]  /*27f0*/  UMOV UR4, 0x400 ;  /* 0x0000040000047882 */ /* 0x000fe20000000000 */
[----:B------:R-:W-:Y:S01]  /*2800*/  UMOV UR6, URZ ;  /* 0x000000ff00067c82 */ /* 0x000fe20008000000 */
[----:B------:R-:W-:-:S12]  /*2810*/  ULEA UR37, UR37, UR4, 0x18 ;  /* 0x0000000425257291 */ /* 0x000fd8000f8ec0ff */
.L_x_48:
[----:B------:R-:W-:Y:S02]  /*2820*/  LEA R0, R8, UR37, 0x3 ;  /* 0x0000002508007c11 */ /* 0x000fe4000f8e18ff */
[----:B------:R-:W-:-:S03]  /*2830*/  SHF.L.U32 R5, R9, 0x1f, RZ ;  /* 0x0000001f09057819 */ /* 0x000fc600000006ff */
[----:B------:R-:W-:Y:S01]  /*2840*/  VIADD R4, R0, 0x110 ;  /* 0x0000011000047836 */ /* 0x000fe20000000000 */
[----:B------:R-:W1:Y:S02]  /*2850*/  SYNCS.PHASECHK.TRANS64.TRYWAIT P0, [R0+URZ+0x100], R5 ;  /* 0x00010005000075a7 */ /* 0x000e6400080011ff */
[----:B-1----:R-:W-:Y:S05]  /*2860*/  @!P0 BRA `(.L_x_45) ;  /* 0x0000004400e48947 */ /* 0x002fea0003800000 */
.L_x_117:
[----:B------:R-:W-:Y:S01]  /*2870*/  ULEA UR5, UR6, UR37, 0x3 ;  /* 0x0000002506057291 */ /* 0x000fe2000f8e18ff */
[----:B------:R-:W-:Y:S02]  /*2880*/  PRMT R4, RZ, 0x654, R4 ;  /* 0x00000654ff047816 */ /* 0x000fe40000000004 */
[----:B-1----:R-:W-:Y:S01]  /*2890*/  SHF.L.U32 R5, R12, 0x1f, RZ ;  /* 0x0000001f0c057819 */ /* 0x002fe200000006ff */
[----:B------:R-:W-:Y:S01]  /*28a0*/  UIADD3 UR4, UPT, UPT, UR5, 0xa0, URZ ;  /* 0x000000a005047890 */ /* 0x000fe2000fffe0ff */
[----:B------:R1:W-:Y:S05]  /*28b0*/  SYNCS.ARRIVE.TRANS64.RED.A1T0 RZ, [R4+URZ], RZ ;  /* 0x000000ff04ff79a7 */ /* 0x0003ea00081004ff */
[----:B------:R-:W-:Y:S01]  /*28c0*/  IMAD.U32 R7, RZ, RZ, UR4 ;  /* 0x00000004ff077e24 */ /* 0x000fe2000f8e00ff */
[----:B------:R-:W2:Y:S04]  /*28d0*/  SYNCS.PHASECHK.TRANS64.TRYWAIT P0, [UR5+0xb0], R5 ;  /* 0x0000b005ff0075a7 */ /* 0x000ea80008001105 */
[----:B------:R-:W-:Y:S01]  /*28e0*/  PRMT R6, R2, 0x654, R7 ;  /* 0x0000065402067816 */ /* 0x000fe20000000007 */
[----:B-1----:R-:W-:Y:S01]  /*28f0*/  @!P2 IMAD.MOV.U32 R4, RZ, RZ, 0x10 ;  /* 0x00000010ff04a424 */ /* 0x002fe200078e00ff */
[----:B--2---:R-:W-:Y:S06]  /*2900*/  @!P0 BRA `(.L_x_46) ;  /* 0x0000004400d08947 */ /* 0x004fec0003800000 */
.L_x_119:
[----:B------:R-:W-:Y:S01]  /*2910*/  ULEA UR4, UR6, UR37, 0x4 ;  /* 0x0000002506047291 */ /* 0x000fe2000f8e20ff */
[----:B------:R-:W-:Y:S01]  /*2920*/  SEL R3, R6, R3, !P2 ;  /* 0x0000000306037207 */ /* 0x000fe20005000000 */
[----:B------:R-:W-:Y:S01]  /*2930*/  UIADD3 UR5, UPT, UPT, UR5, 0xa0, URZ ;  /* 0x000000a005057890 */ /* 0x000fe2000fffe0ff */
[----:B-1----:R-:W-:Y:S01]  /*2940*/  LEA R0, R11, UR37, 0x3 ;  /* 0x000000250b007c11 */ /* 0x002fe2000f8e18ff */
[----:B------:R-:W-:Y:S01]  /*2950*/  UIADD3 UR4, UPT, UPT, UR4, 0x130, URZ ;  /* 0x0000013004047890 */ /* 0x000fe2000fffe0ff */
[----:B------:R-:W-:Y:S01]  /*2960*/  SHF.L.U32 R5, R10, 0x1f, RZ ;  /* 0x0000001f0a057819 */ /* 0x000fe200000006ff */
[----:B------:R1:W-:Y:S01]  /*2970*/  @!P2 SYNCS.ARRIVE.TRANS64.RED RZ, [R3+URZ], R4 ;  /* 0x0000000403ffa9a7 */ /* 0x0003e200080004ff */
[----:B------:R-:W-:Y:S01]  /*2980*/  UIADD3 UR6, UPT, UPT, UR6, 0x1, URZ ;  /* 0x0000000106067890 */ /* 0x000fe2000fffe0ff */
[----:B------:R-:W-:-:S03]  /*2990*/  VIADD R8, R8, 0x1 ;  /* 0x0000000108087836 */ /* 0x000fc60000000000 */
[----:B------:R-:W-:Y:S02]  /*29a0*/  UISETP.NE.AND UP0, UPT, UR6, 0x2, UPT ;  /* 0x000000020600788c */ /* 0x000fe4000bf05270 */
[----:B------:R-:W-:Y:S06]  /*29b0*/  UGETNEXTWORKID.BROADCAST [UR4], [UR5] ;  /* 0x00000000040073ca */ /* 0x000fec0008000100 */
[----:B------:R-:W-:Y:S01]  /*29c0*/  USEL UR4, URZ, 0x1, UP0 ;  /* 0x00000001ff047887 */ /* 0x000fe20008000000 */
[----:B------:R-:W-:Y:S01]  /*29d0*/  ISETP.NE.AND P0, PT, R8, 0x2, PT ;  /* 0x000000020800780c */ /* 0x000fe20003f05270 */
[----:B------:R-:W-:Y:S01]  /*29e0*/  USEL UR6, UR6, URZ, UP0 ;  /* 0x000000ff06067287 */ /* 0x000fe20008000000 */
[----:B------:R-:W2:Y:S03]  /*29f0*/  SYNCS.PHASECHK.TRANS64.TRYWAIT P1, [R0+URZ+0xa0], R5 ;  /* 0x0000a005000075a7 */ /* 0x000ea600080211ff */
[----:B------:R-:W-:Y:S01]  /*2a00*/  LOP3.LUT R12, R12, UR4, RZ, 0x3c, !PT ;  /* 0x000000040c0c7c12 */ /* 0x000fe2000f8e3cff */
[----:B-12---:R-:W-:Y:S07]  /*2a10*/  @!P1 BRA `(.L_x_47) ;  /* 0x0000004400a49947 */ /* 0x006fee0003800000 */
.L_x_120:
[C---:B------:R-:W-:Y:S01]  /*2a20*/  LEA R4, R11.reuse, UR37, 0x4 ;  /* 0x000000250b047c11 */ /* 0x040fe2000f8e20ff */
[----:B-1----:R-:W-:Y:S01]  /*2a30*/  VIADD R0, R0, 0xb0 ;  /* 0x000000b000007836 */ /* 0x002fe20000000000 */
[----:B------:R-:W-:Y:S01]  /*2a40*/  SEL R8, R8, RZ, P0 ;  /* 0x000000ff08087207 */ /* 0x000fe20000000000 */
[----:B------:R-:W-:-:S03]  /*2a50*/  VIADD R11, R11, 0x1 ;  /* 0x000000010b0b7836 */ /* 0x000fc60000000000 */
[----:B------:R-:W1:Y:S01]  /*2a60*/  LDS.128 R4, [R4+0x130] ;  /* 0x0001300004047984 */ /* 0x000e620000000c00 */
[----:B------:R-:W-:Y:S02]  /*2a70*/  PRMT R0, RZ, 0x654, R0 ;  /* 0x00000654ff007816 */ /* 0x000fe40000000000 */
[C---:B------:R-:W-:Y:S01]  /*2a80*/  ISETP.NE.AND P1, PT, R11.reuse, 0x2, PT ;  /* 0x000000020b00780c */ /* 0x040fe20003f25270 */
[----:B------:R-:W-:Y:S01]  /*2a90*/  @!PT LDS RZ, [RZ] ;  /* 0x00000000fffff984 */ /* 0x000fe20000000800 */
[----:B------:R-:W-:Y:S01]  /*2aa0*/  @!PT LDS RZ, [RZ] ;  /* 0x00000000fffff984 */ /* 0x000fe20000000800 */
[----:B------:R-:W-:Y:S01]  /*2ab0*/  @!PT LDS RZ, [RZ] ;  /* 0x00000000fffff984 */ /* 0x000fe20000000800 */
[----:B------:R-:W-:Y:S01]  /*2ac0*/  @!PT LDS RZ, [RZ] ;  /* 0x00000000fffff984 */ /* 0x000fe20000000800 */
[----:B------:R2:W-:Y:S06]  /*2ad0*/  MEMBAR.ALL.CTA ;  /* 0x0000000000007992 */ /* 0x0005ec0000008000 */
[----:B--2---:R-:W2:Y:S01]  /*2ae0*/  FENCE.VIEW.ASYNC.S ;  /* 0x00000000000073c6 */ /* 0x004ea20000000000 */
[----:B------:R-:W-:Y:S01]  /*2af0*/  SEL R11, R11, RZ, P1 ;  /* 0x000000ff0b0b7207 */ /* 0x000fe20000800000 */
[----:B--2---:R2:W-:Y:S01]  /*2b00*/  SYNCS.ARRIVE.TRANS64.RED.A1T0 RZ, [R0+URZ], RZ ;  /* 0x000000ff00ff79a7 */ /* 0x0045e200081004ff */
[----:B-1----:R-:W-:-:S02]  /*2b10*/  LOP3.LUT P3, RZ, R6, 0x1, RZ, 0xc0, !PT ;  /* 0x0000000106ff7812 */ /* 0x002fc4000786c0ff */
[----:B------:R-:W-:-:S04]  /*2b20*/  SEL R5, RZ, 0x1, P1 ;  /* 0x00000001ff057807 */ /* 0x000fc80000800000 */
[----:B------:R-:W-:Y:S02]  /*2b30*/  LOP3.LUT R10, R10, R5, RZ, 0x3c, !PT ;  /* 0x000000050a0a7212 */ /* 0x000fe400078e3cff */
[----:B--2---:R-:W-:-:S04]  /*2b40*/  SEL R0, RZ, 0x1, P0 ;  /* 0x00000001ff007807 */ /* 0x004fc80000000000 */
[----:B------:R-:W-:Y:S01]  /*2b50*/  LOP3.LUT R9, R9, R0, RZ, 0x3c, !PT ;  /* 0x0000000009097212 */ /* 0x000fe200078e3cff */
[----:B------:R-:W-:Y:S06]  /*2b60*/  @P3 BRA `(.L_x_48) ;  /* 0xfffffffc002c3947 */ /* 0x000fec000383ffff */
[----:B------:R-:W-:Y:S01]  /*2b70*/  ULEA UR5, UR6, UR37, 0x3 ;  /* 0x0000002506057291 */ /* 0x000fe2000f8e18ff */
[----:B------:R-:W-:-:S08]  /*2b80*/  SHF.L.U32 R3, R12, 0x1f, RZ ;  /* 0x0000001f0c037819 */ /* 0x000fd000000006ff */
[----:B------:R-:W1:Y:S02]  /*2b90*/  SYNCS.PHASECHK.TRANS64 P0, [UR5+0xb0], R3 ;  /* 0x0000b003ff0075a7 */ /* 0x000e640008001005 */
[----:B-1----:R-:W-:Y:S05]  /*2ba0*/  @P0 BRA `(.L_x_49) ;  /* 0x0000000000080947 */ /* 0x002fea0003800000 */
[----:B------:R-:W1:Y:S02]  /*2bb0*/  SYNCS.PHASECHK.TRANS64.TRYWAIT P0, [UR5+0xb0], R3 ;  /* 0x0000b003ff0075a7 */ /* 0x000e640008001105 */
[----:B-1----:R-:W-:Y:S05]  /*2bc0*/  @!P0 BRA `(.L_x_50) ;  /* 0x00000044004c8947 */ /* 0x002fea0003800000 */
.L_x_49:
[----:B------:R-:W-:-:S04]  /*2bd0*/  UIADD3 UR4, UPT, UPT, UR6, 0x1, URZ ;  /* 0x0000000106047890 */ /* 0x000fc8000fffe0ff */
[----:B------:R-:W-:-:S04]  /*2be0*/  UISETP.NE.AND UP0, UPT, UR4, 0x2, UPT ;  /* 0x000000020400788c */ /* 0x000fc8000bf05270 */
[----:B------:R-:W-:Y:S02]  /*2bf0*/  USEL UR7, URZ, 0x1, UP0 ;  /* 0x00000001ff077887 */ /* 0x000fe40008000000 */
[----:B------:R-:W-:-:S04]  /*2c00*/  USEL UR4, UR4, URZ, UP0 ;  /* 0x000000ff04047287 */ /* 0x000fc80008000000 */
[----:B------:R-:W-:Y:S01]  /*2c10*/  ULEA UR4, UR4, UR37, 0x3 ;  /* 0x0000002504047291 */ /* 0x000fe2000f8e18ff */
[----:B-1----:R-:W-:-:S04]  /*2c20*/  LOP3.LUT R3, R12, UR7, RZ, 0x3c, !PT ;  /* 0x000000070c037c12 */ /* 0x002fc8000f8e3cff */
[----:B------:R-:W-:-:S04]  /*2c30*/  SHF.L.U32 R0, R3, 0x1f, RZ ;  /* 0x0000001f03007819 */ /* 0x000fc800000006ff */
[----:B------:R-:W1:Y:S02]  /*2c40*/  SYNCS.PHASECHK.TRANS64 P0, [UR4+0xb0], R0 ;  /* 0x0000b000ff0075a7 */ /* 0x000e640008001004 */
[----:B-1----:R-:W-:Y:S05]  /*2c50*/  @P0 EXIT ;  /* 0x000000000000094d */ /* 0x002fea0003800000 */
[----:B------:R-:W-:Y:S02]  /*2c60*/  SHF.L.U32 R3, R3, 0x1f, RZ ;  /* 0x0000001f03037819 */ /* 0x000fe400000006ff */
[----:B------:R-:W-:-:S07]  /*2c70*/  MOV R0, UR4 ;  /* 0x0000000400007c02 */ /* 0x000fce0008000f00 */
.L_x_51:
[----:B-1----:R1:W2:Y:S02]  /*2c80*/  SYNCS.PHASECHK.TRANS64.TRYWAIT P0, [R0+URZ+0xb0], R3 ;  /* 0x0000b003000075a7 */ /* 0x0022a400080011ff */
[----:B--2---:R-:W-:Y:S05]  /*2c90*/  @!P0 NANOSLEEP.SYNCS 0x989680 ;  /* 0x009896800000895d */ /* 0x004fea0003900000 */
[----:B------:R-:W2:Y:S02]  /*2ca0*/  @!P0 SYNCS.PHASECHK.TRANS64 P0, [R0+URZ+0xb0], R3 ;  /* 0x0000b003000085a7 */ /* 0x000ea400080010ff */
[----:B--2---:R-:W-:Y:S05]  /*2cb0*/  @P0 EXIT ;  /* 0x000000000000094d */ /* 0x004fea0003800000 */
[----:B------:R-:W-:Y:S05]  /*2cc0*/  BRA `(.L_x_51) ;  /* 0xfffffffc00ec7947 */ /* 0x000fea000383ffff */
.L_x_44:
[----:B------:R-:W-:-:S09]  /*2cd0*/  UISETP.NE.AND UP1, UPT, UR8, URZ, UPT ;  /* 0x000000ff0800728c */ /* 0x000fd2000bf25270 */
[----:B------:R-:W-:Y:S05]  /*2ce0*/  BRA.U UP1, `(.L_x_52) ;  /* 0x0000000d01b47547 */ /* 0x000fea000b800000 */
[----:B------:R-:W-:Y:S01]  /*2cf0*/  UMOV UR4, 0x40 ;  /* 0x0000004000047882 */ /* 0x000fe20000000000 */
[----:B------:R-:W-:Y:S01]  /*2d00*/  NOP ;  /* 0x0000000000007918 */ /* 0x000fe20000000000 */
[----:B------:R-:W-:Y:S01]  /*2d10*/  ULEA UR4, UR37, UR4, 0x18 ;  /* 0x0000000425047291 */ /* 0x000fe2000f8ec0ff */
[----:B------:R-:W-:Y:S02]  /*2d20*/  UMOV UR5, 0x400 ;  /* 0x0000040000057882 */ /* 0x000fe40000000000 */
[----:B------:R-:W-:-:S06]  /*2d30*/  ULEA UR37, UR37, UR5, 0x18 ;  /* 0x0000000525257291 */ /* 0x000fcc000f8ec0ff */
[----:B------:R-:W1:Y:S02]  /*2d40*/  LDS.U8 R0, [UR4+0x1c] ;  /* 0x00001c04ff007984 */ /* 0x000e640008000000 */
[----:B-1----:R-:W-:-:S13]  /*2d50*/  ISETP.NE.AND P0, PT, R0, RZ, PT ;  /* 0x000000ff0000720c */ /* 0x002fda0003f05270 */
[----:B------:R-:W-:Y:S05]  /*2d60*/  @P0 BRA `(.L_x_53) ;  /* 0x0000000000580947 */ /* 0x000fea0003800000 */
[----:B------:R-:W-:-:S13]  /*2d70*/  ELECT P0, URZ, PT ;  /* 0x0000000000ff782f */ /* 0x000fda0003800000 */
[----:B------:R-:W-:Y:S05]  /*2d80*/  @!P0 BRA `(.L_x_54) ;  /* 0x0000000000608947 */ /* 0x000fea0003800000 */
[----:B------:R-:W-:Y:S01]  /*2d90*/  UMOV UR5, 0x10 ;  /* 0x0000001000057882 */ /* 0x000fe20000000000 */
[----:B------:R-:W-:Y:S01]  /*2da0*/  HFMA2 R0, -RZ, RZ, 0, 5.9604644775390625e-08 ;  /* 0x00000001ff007431 */ /* 0x000fe200000001ff */
[----:B------:R-:W-:-:S03]  /*2db0*/  MOV R2, 0xffff ;  /* 0x0000ffff00027802 */ /* 0x000fc60000000f00 */
[----:B------:R-:W-:Y:S04]  /*2dc0*/  DEPBAR.LE SB1, 0x36 ;  /* 0x00009d800000791a */ /* 0x000fe80000000000 */
[----:B------:R-:W1:Y:S02]  /*2dd0*/  UTCATOMSWS.FIND_AND_SET.ALIGN UP0, UR5, UR5 ;  /* 0x00000005000575e3 */ /* 0x000e640008000800 */
[----:B-1----:R-:W-:Y:S01]  /*2de0*/  MOV R3, UR5 ;  /* 0x0000000500037c02 */ /* 0x002fe20008000f00 */
[----:B------:R-:W-:Y:S06]  /*2df0*/  BRA.U UP0, `(.L_x_55) ;  /* 0x0000000100187547 */ /* 0x000fec000b800000 */
.L_x_56:
[----:B------:R-:W-:Y:S05]  /*2e00*/  NANOSLEEP 0x64 ;  /* 0x000000640000795d */ /* 0x000fea0003800000 */
[----:B------:R-:W-:-:S05]  /*2e10*/  UMOV UR5, 0x10 ;  /* 0x0000001000057882 */ /* 0x000fca0000000000 */
[----:B------:R-:W-:Y:S04]  /*2e20*/  DEPBAR.LE SB1, 0x36 ;  /* 0x00009d800000791a */ /* 0x000fe80000000000 */
[----:B------:R-:W1:Y:S02]  /*2e30*/  UTCATOMSWS.FIND_AND_SET.ALIGN UP0, UR5, UR5 ;  /* 0x00000005000575e3 */ /* 0x000e640008000800 */
[----:B-1----:R-:W-:Y:S01]  /*2e40*/  MOV R3, UR5 ;  /* 0x0000000500037c02 */ /* 0x002fe20008000f00 */
[----:B------:R-:W-:Y:S05]  /*2e50*/  BRA.U !UP0, `(.L_x_56) ;  /* 0xfffffffd08e87547 */ /* 0x000fea000b83ffff */
.L_x_55:
[-C--:B------:R-:W-:Y:S02]  /*2e60*/  SHF.L.U32 R2, R2, R3.reuse, RZ ;  /* 0x0000000302027219 */ /* 0x080fe400000006ff */
[----:B------:R-:W-:Y:S01]  /*2e70*/  SHF.L.U32 R0, R0, R3, RZ ;  /* 0x0000000300007219 */ /* 0x000fe200000006ff */
[----:B------:R-:W-:Y:S02]  /*2e80*/  IMAD.SHL.U32 R3, R3, 0x20, RZ ;  /* 0x0000002003037824 */ /* 0x000fe400078e00ff */
[----:B------:R1:W-:Y:S04]  /*2e90*/  ATOMS.OR RZ, [UR4+0x14], R2 ;  /* 0x00001402ffff798c */ /* 0x0003e8000b000004 */
[----:B------:R1:W-:Y:S04]  /*2ea0*/  ATOMS.OR RZ, [UR4+0x18], R0 ;  /* 0x00001800ffff798c */ /* 0x0003e8000b000004 */
[----:B------:R1:W-:Y:S01]  /*2eb0*/  STS [UR37+0x150], R3 ;  /* 0x00015003ff007988 */ /* 0x0003e20008000825 */
[----:B------:R-:W-:Y:S05]  /*2ec0*/  BRA `(.L_x_54) ;  /* 0x0000000000107947 */ /* 0x000fea0003800000 */
.L_x_53:
[----:B------:R-:W-:Y:S02]  /*2ed0*/  MOV R0, 0xffffffff ;  /* 0xffffffff00007802 */ /* 0x000fe40000000f00 */
[----:B------:R-:W-:-:S03]  /*2ee0*/  MOV R2, 0x2f10 ;  /* 0x00002f1000027802 */ /* 0x000fc60000000f00 */
[----:B------:R1:W-:Y:S04]  /*2ef0*/  STS [UR37+0x150], R0 ;  /* 0x00015000ff007988 */ /* 0x0003e80008000825 */
[----:B-1-3-5:R-:W-:Y:S05]  /*2f00*/  CALL.REL.NOINC `($__internal_1_$__cuda_sm10x_tcgen05_guardrail_trap_phase_invalid_during_alloc) ;  /* 0x0000004400c87944 */ /* 0x02afea0003c00000 */
.L_x_54:
[----:B------:R-:W-:Y:S05]  /*2f10*/  WARPSYNC.ALL ;  /* 0x0000000000007948 */ /* 0x000fea0003800000 */
[----:B------:R-:W2:Y:S01]  /*2f20*/  S2UR UR5, SR_CgaCtaId ;  /* 0x00000000000579c3 */ /* 0x000ea20000008800 */
[----:B------:R-:W-:Y:S01]  /*2f30*/  UMOV UR4, 0x400 ;  /* 0x0000040000047882 */ /* 0x000fe20000000000 */
[----:B------:R-:W-:-:S06]  /*2f40*/  NOP ;  /* 0x0000000000007918 */ /* 0x000fcc0000000000 */
[----:B------:R-:W-:Y:S06]  /*2f50*/  BAR.ARV 0x6, 0xa0 ;  /* 0x0182800000007b1d */ /* 0x000fec0000002000 */
[----:B------:R-:W4:Y:S01]  /*2f60*/  LDCU UR7, c[0x0][0x38c] ;  /* 0x00007180ff0777ac */ /* 0x000f220008000800 */
[----:B------:R-:W-:Y:S01]  /*2f70*/  IMAD.MOV.U32 R11, RZ, RZ, 0x1 ;  /* 0x00000001ff0b7424 */ /* 0x000fe200078e00ff */
[----:B------:R-:W-:Y:S01]  /*2f80*/  CS2R R8, SRZ ;  /* 0x0000000000087805 */ /* 0x000fe2000001ff00 */
[----:B------:R-:W-:Y:S01]  /*2f90*/  IMAD.MOV.U32 R10, RZ, RZ, RZ ;  /* 0x000000ffff0a7224 */ /* 0x000fe200078e00ff */
[----:B------:R-:W3:Y:S01]  /*2fa0*/  LDCU UR6, c[0x0][0x38c] ;  /* 0x00007180ff0677ac */ /* 0x000ee20008000800 */
[----:B------:R-:W-:Y:S01]  /*2fb0*/  UMOV UR15, URZ ;  /* 0x000000ff000f7c82 */ /* 0x000fe20008000000 */
[----:B------:R-:W-:Y:S01]  /*2fc0*/  UMOV UR14, URZ ;  /* 0x000000ff000e7c82 */ /* 0x000fe20008000000 */
[----:B--2---:R-:W-:Y:S01]  /*2fd0*/  ULEA UR5, UR5, UR4, 0x18 ;  /* 0x0000000405057291 */ /* 0x004fe2000f8ec0ff */
[----:B------:R-:W-:Y:S01]  /*2fe0*/  UMOV UR24, 0x0 ;  /* 0x0000000000187882 */ /* 0x000fe20000000000 */
[----:B------:R-:W-:-:S02]  /*2ff0*/  UMOV UR25, 0x8100410 ;  /* 0x0810041000197882 */ /* 0x000fc40000000000 */
[----:B------:R-:W-:Y:S02]  /*3000*/  UIADD3 UR10, UPT, UPT, UR5, 0x4400, URZ ;  /* 0x00004400050a7890 */ /* 0x000fe4000fffe0ff */
[----:B------:R-:W-:Y:S02]  /*3010*/  UIADD3 UR11, UPT, UPT, UR5, 0x24400, URZ ;  /* 0x00024400050b7890 */ /* 0x000fe4000fffe0ff */
[----:B----4-:R-:W-:Y:S01]  /*3020*/  UIADD3 UR7, UPT, UPT, UR7, 0x7f, URZ ;  /* 0x0000007f07077890 */ /* 0x010fe2000fffe0ff */
[----:B-1----:R-:W1:Y:S01]  /*3030*/  LDS R0, [UR5+0x150] ;  /* 0x00015005ff007984 */ /* 0x002e620008000800 */
[----:B------:R-:W-:Y:S02]  /*3040*/  USHF.R.U32.HI UR10, URZ, 0x4, UR10 ;  /* 0x00000004ff0a7899 */ /* 0x000fe4000801160a */
[----:B------:R-:W-:Y:S02]  /*3050*/  USHF.R.S32.HI UR4, URZ, 0x1f, UR7 ;  /* 0x0000001fff047899 */ /* 0x000fe40008011407 */
[----:B------:R-:W-:-:S02]  /*3060*/  USHF.R.U32.HI UR11, URZ, 0x4, UR11 ;  /* 0x00000004ff0b7899 */ /* 0x000fc4000801160b */
[----:B------:R-:W-:Y:S02]  /*3070*/  ULEA.HI UR4, UR4, UR7, URZ, 0x7 ;  /* 0x0000000704047291 */ /* 0x000fe4000f8f38ff */
[----:B------:R-:W-:Y:S02]  /*3080*/  ULOP3.LUT UR10, UR10, 0x3fff, URZ, 0xc0, !UPT ;  /* 0x00003fff0a0a7892 */ /* 0x000fe4000f8ec0ff */
[----:B------:R-:W-:Y:S02]  /*3090*/  USHF.R.S32.HI UR4, URZ, 0x7, UR4 ;  /* 0x00000007ff047899 */ /* 0x000fe40008011404 */
[----:B------:R-:W-:Y:S02]  /*30a0*/  ULOP3.LUT UR11, UR11, 0x3fff, URZ, 0xc0, !UPT ;  /* 0x00003fff0b0b7892 */ /* 0x000fe4000f8ec0ff */
[----:B------:R-:W-:Y:S01]  /*30b0*/  UISETP.LT.AND UP0, UPT, UR4, 0x1, UPT ;  /* 0x000000010400788c */ /* 0x000fe2000bf01270 */
[----:B------:R-:W-:Y:S01]  /*30c0*/  UMOV UR22, 0x0 ;  /* 0x0000000000167882 */ /* 0x000fe20000000000 */
[----:B------:R-:W-:-:S02]  /*30d0*/  UMOV UR23, 0x8100410 ;  /* 0x0810041000177882 */ /* 0x000fc40000000000 */
[----:B------:R-:W-:Y:S02]  /*30e0*/  USEL UR9, UR4, 0x1, !UP0 ;  /* 0x0000000104097887 */ /* 0x000fe4000c000000 */
[----:B------:R-:W-:Y:S02]  /*30f0*/  ULOP3.LUT UR10, UR10, 0x10000, URZ, 0xfc, !UPT ;  /* 0x000100000a0a7892 */ /* 0x000fe4000f8efcff */
[----:B------:R-:W-:Y:S02]  /*3100*/  ULOP3.LUT UR11, UR11, 0x10000, URZ, 0xfc, !UPT ;  /* 0x000100000b0b7892 */ /* 0x000fe4000f8efcff */
[----:B------:R-:W-:Y:S02]  /*3110*/  UIADD3 UR9, UPT, UPT, -UR9, URZ, URZ ;  /* 0x000000ff09097290 */ /* 0x000fe4000fffe1ff */
[----:B---3--:R-:W-:Y:S01]  /*3120*/  UISETP.GE.AND UP3, UPT, UR6, 0x1, UPT ;  /* 0x000000010600788c */ /* 0x008fe2000bf66270 */
[----:B------:R-:W-:Y:S01]  /*3130*/  UMOV UR20, 0x0 ;  /* 0x0000000000147882 */ /* 0x000fe20000000000 */
[----:B------:R-:W-:Y:S01]  /*3140*/  UMOV UR21, 0x8100410 ;  /* 0x0810041000157882 */ /* 0x000fe20000000000 */
[----:B------:R-:W-:Y:S01]  /*3150*/  UMOV UR18, 0x0 ;  /* 0x0000000000127882 */ /* 0x000fe20000000000 */
[----:B------:R-:W-:Y:S01]  /*3160*/  UMOV UR19, 0x8100410 ;  /* 0x0810041000137882 */ /* 0x000fe20000000000 */
[----:B-1----:R-:W-:-:S15]  /*3170*/  R2UR UR16, R0 ;  /* 0x00000000001072ca */ /* 0x002fde00000e0000 */
.L_x_63:
[----:B------:R-:W-:Y:S02]  /*3180*/  LEA R0, R10, UR5, 0x3 ;  /* 0x000000050a007c11 */ /* 0x000fe4000f8e18ff */
[----:B------:R-:W-:Y:S02]  /*3190*/  SHF.L.U32 R5, R9, 0x1f, RZ ;  /* 0x0000001f09057819 */ /* 0x000fe400000006ff */
[----:B------:R-:W-:Y:S01]  /*31a0*/  PLOP3.LUT P0, PT, PT, PT, UP3, 0x80, 0x8 ;  /* 0x000000000008781c */ /* 0x000fe20003f0f038 */
[----:B------:R-:W-:Y:S01]  /*31b0*/  VIADD R3, R0, 0xb0 ;  /* 0x000000b000037836 */ /* 0x000fe20000000000 */
[----:B-1----:R-:W1:Y:S02]  /*31c0*/  SYNCS.PHASECHK.TRANS64.TRYWAIT P1, [R0+URZ+0xa0], R5 ;  /* 0x0000a005000075a7 */ /* 0x002e6400080211ff */
[----:B-1-3--:R-:W-:Y:S09]  /*31d0*/  @!P1 BRA `(.L_x_57) ;  /* 0x0000003c00e09947 */ /* 0x00aff20003800000 */
.L_x_122:
[----:B------:R-:W-:Y:S01]  /*31e0*/  LEA R4, R10, UR5, 0x4 ;  /* 0x000000050a047c11 */ /* 0x000fe2000f8e20ff */
[----:B------:R-:W-:Y:S01]  /*31f0*/  @UP3 ULEA UR6, UR14, UR5, 0x3 ;  /* 0x000000050e063291 */ /* 0x000fe2000f8e18ff */
[----:B------:R-:W-:Y:S01]  /*3200*/  PLOP3.LUT P2, PT, PT, PT, PT, 0x80, 0x8 ;  /* 0x000000000008781c */ /* 0x000fe20003f4f070 */
[----:B------:R-:W-:Y:S01]  /*3210*/  ULEA UR7, UR15, UR5, 0x3 ;  /* 0x000000050f077291 */ /* 0x000fe2000f8e18ff */
[----:B------:R-:W-:Y:S01]  /*3220*/  PRMT R3, RZ, 0x654, R3 ;  /* 0x00000654ff037816 */ /* 0x000fe20000000003 */
[----:B------:R-:W-:Y:S01]  /*3230*/  ULEA UR8, UR15, UR16, 0x6 ;  /* 0x000000100f087291 */ /* 0x000fe2000f8e30ff */
[----:B-1----:R-:W1:Y:S01]  /*3240*/  LDS.128 R4, [R4+0x130] ;  /* 0x0001300004047984 */ /* 0x002e620000000c00 */
[----:B------:R-:W-:Y:S02]  /*3250*/  @P0 SHF.L.U32 R2, R8, 0x1f, RZ ;  /* 0x0000001f08020819 */ /* 0x000fe400000006ff */
[----:B------:R-:W-:Y:S01]  /*3260*/  SHF.L.U32 R0, R11, 0x1f, RZ ;  /* 0x0000001f0b007819 */ /* 0x000fe200000006ff */
[----:B------:R-:W-:Y:S01]  /*3270*/  @!PT LDS RZ, [RZ] ;  /* 0x00000000fffff984 */ /* 0x000fe20000000800 */
[----:B------:R-:W-:Y:S01]  /*3280*/  @!PT LDS RZ, [RZ] ;  /* 0x00000000fffff984 */ /* 0x000fe20000000800 */
[----:B------:R-:W-:Y:S01]  /*3290*/  @!PT LDS RZ, [RZ] ;  /* 0x00000000fffff984 */ /* 0x000fe20000000800 */
[----:B------:R-:W-:Y:S01]  /*32a0*/  @!PT LDS RZ, [RZ] ;  /* 0x00000000fffff984 */ /* 0x000fe20000000800 */
[----:B------:R2:W-:Y:S06]  /*32b0*/  MEMBAR.ALL.CTA ;  /* 0x0000000000007992 */ /* 0x0005ec0000008000 */
[----:B--2---:R-:W2:Y:S02]  /*32c0*/  FENCE.VIEW.ASYNC.S ;  /* 0x00000000000073c6 */ /* 0x004ea40000000000 */
[----:B--2---:R2:W-:Y:S01]  /*32d0*/  SYNCS.ARRIVE.TRANS64.RED.A1T0 RZ, [R3+URZ], RZ ;  /* 0x000000ff03ff79a7 */ /* 0x0045e200081004ff */
[----:B------:R2:W3:Y:S01]  /*32e0*/  @P0 SYNCS.PHASECHK.TRANS64.TRYWAIT P2, [UR6], R2 ;  /* 0x00000002ff0005a7 */ /* 0x0004e20008041106 */
[----:B-1----:R-:W-:Y:S01]  /*32f0*/  LOP3.LUT P1, RZ, R6, 0x1, RZ, 0xc0, !PT ;  /* 0x0000000106ff7812 */ /* 0x002fe2000782c0ff */
[----:B------:R-:W1:Y:S02]  /*3300*/  SYNCS.PHASECHK.TRANS64.TRYWAIT P0, [UR7+0xe0], R0 ;  /* 0x0000e000ff0075a7 */ /* 0x000e640008001107 */
[----:B-123--:R-:W-:Y:S10]  /*3310*/  @!P0 BRA `(.L_x_58) ;  /* 0x0000003c00a48947 */ /* 0x00eff40003800000 */
.L_x_124:
[----:B------:R-:W-:Y:S01]  /*3320*/  IADD3 R10, PT, PT, R10, 0x1, RZ ;  /* 0x000000010a0a7810 */ /* 0x000fe20007ffe0ff */
[----:B------:R-:W-:Y:S06]  /*3330*/  BRA.U !UP3, `(.L_x_59) ;  /* 0x000000010bc07547 */ /* 0x000fec000b800000 */
[----:B------:R-:W-:Y:S01]  /*3340*/  UPLOP3.LUT UP4, UPT, UPT, UPT, UPT, 0x40, 0x4 ;  /* 0x000000000004789c */ /* 0x000fe20003f8e870 */
[----:B------:R-:W-:Y:S01]  /*3350*/  UMOV UR13, UR9 ;  /* 0x00000009000d7c82 */ /* 0x000fe20008000000 */
[----:B------:R-:W-:Y:S01]  /*3360*/  UMOV UR12, UR4 ;  /* 0x00000004000c7c82 */ /* 0x000fe20008000000 */
[----:B------:R-:W-:-:S08]  /*3370*/  UMOV UR17, UR14 ;  /* 0x0000000e00117c82 */ /* 0x000fd00008000000 */
.L_x_62:
[----:B------:R-:W-:Y:S02]  /*3380*/  UIADD3 UR13, UPT, UPT, UR13, 0x1, URZ ;  /* 0x000000010d0d7890 */ /* 0x000fe4000fffe0ff */
[----:B--2---:R-:W-:Y:S02]  /*3390*/  ULEA UR6, UR17, UR5, 0x3 ;  /* 0x0000000511067291 */ /* 0x004fe4000f8e18ff */
[----:B------:R-:W-:Y:S01]  /*33a0*/  UISETP.NE.AND UP0, UPT, UR13, URZ, UPT ;  /* 0x000000ff0d00728c */ /* 0x000fe2000bf05270 */
[----:B---3--:R-:W-:Y:S10]  /*33b0*/  @P2 BRA `(.L_x_60) ;  /* 0x00000000000c2947 */ /* 0x008ff40003800000 */
[----:B-1----:R-:W-:Y:S04]  /*33c0*/  SHF.L.U32 R3, R8, 0x1f, RZ ;  /* 0x0000001f08037819 */ /* 0x002fe800000006ff */
[----:B------:R-:W1:Y:S02]  /*33d0*/  SYNCS.PHASECHK.TRANS64.TRYWAIT P0, [UR6], R3 ;  /* 0x00000003ff0075a7 */ /* 0x000e640008001106 */
[----:B-1----:R-:W-:Y:S05]  /*33e0*/  @!P0 BRA `(.L_x_61) ;  /* 0x0000003c00888947 */ /* 0x002fea0003800000 */
.L_x_60:
[----:B------:R-:W-:Y:S01]  /*33f0*/  UISETP.NE.AND UP1, UPT, UR12, 0x1, UPT ;  /* 0x000000010c00788c */ /* 0x000fe2000bf25270 */
[----:B------:R-:W-:Y:S01]  /*3400*/  PLOP3.LUT P2, PT, PT, PT, PT, 0x80, 0x8 ;  /* 0x000000000008781c */ /* 0x000fe20003f4f070 */
[----:B------:R-:W-:Y:S02]  /*3410*/  UIADD3 UR14, UPT, UPT, UR17, 0x1, URZ ;  /* 0x00000001110e7890 */ /* 0x000fe4000fffe0ff */
[----:B------:R-:W-:Y:S02]  /*3420*/  ULEA UR28, UR17, UR11, 0x9 ;  /* 0x0000000b111c7291 */ /* 0x000fe4000f8e48ff */
[----:B------:R-:W-:Y:S01]  /*3430*/  UISETP.NE.AND UP2, UPT, UR14, 0x8, UPT ;  /* 0x000000080e00788c */ /* 0x000fe2000bf45270 */
[----:B------:R-:W-:Y:S01]  /*3440*/  PLOP3.LUT P0, PT, PT, PT, UP1, 0x80, 0x8 ;  /* 0x000000000008781c */ /* 0x000fe20003f0f018 */
[----:B------:R-:W-:Y:S02]  /*3450*/  UIADD3 UR40, UPT, UPT, UR28, 0x2, URZ ;  /* 0x000000021c287890 */ /* 0x000fe4000fffe0ff */
[----:B------:R-:W-:Y:S02]  /*3460*/  USEL UR27, URZ, 0x1, UP2 ;  /* 0x00000001ff1b7887 */ /* 0x000fe40009000000 */
[----:B------:R-:W-:Y:S02]  /*3470*/  USEL UR14, UR14, URZ, UP2 ;  /* 0x000000ff0e0e7287 */ /* 0x000fe40009000000 */
[----:B------:R-:W-:Y:S02]  /*3480*/  UIADD3 UR36, UPT, UPT, UR28, 0x4, URZ ;  /* 0x000000041c247890 */ /* 0x000fe4000fffe0ff */
[----:B------:R-:W-:Y:S01]  /*3490*/  @UP1 ULEA UR26, UR14, UR5, 0x3 ;  /* 0x000000050e1a1291 */ /* 0x000fe2000f8e18ff */
[----:B------:R-:W-:Y:S01]  /*34a0*/  LOP3.LUT R8, R8, UR27, RZ, 0x3c, !PT ;  /* 0x0000001b08087c12 */ /* 0x000fe2000f8e3cff */
[----:B------:R-:W-:Y:S02]  /*34b0*/  UIADD3 UR32, UPT, UPT, UR28, 0x6, URZ ;  /* 0x000000061c207890 */ /* 0x000fe4000fffe0ff */
[----:B------:R-:W-:Y:S01]  /*34c0*/  UIADD3 UR6, UPT, UPT, UR6, 0x40, URZ ;  /* 0x0000004006067890 */ /* 0x000fe2000fffe0ff */
[----:B-1----:R-:W-:Y:S01]  /*34d0*/  @P0 SHF.L.U32 R0, R8, 0x1f, RZ ;  /* 0x0000001f08000819 */ /* 0x002fe200000006ff */
[----:B------:R-:W-:Y:S01]  /*34e0*/  UIADD3 UR12, UPT, UPT, UR12, -0x1, URZ ;  /* 0xffffffff0c0c7890 */ /* 0x000fe2000fffe0ff */
[----:B------:R-:W-:Y:S02]  /*34f0*/  UMOV UR29, 0x40004040 ;  /* 0x40004040001d7882 */ /* 0x000fe40000000000 */
[----:B------:R2:W3:Y:S01]  /*3500*/  @P0 SYNCS.PHASECHK.TRANS64.TRYWAIT P2, [UR26], R0 ;  /* 0x00000000ff0005a7 */ /* 0x0004e2000804111a */
[----:B------:R-:W-:Y:S01]  /*3510*/  ULEA UR26, UR17, UR10, 0xa ;  /* 0x0000000a111a7291 */ /* 0x000fe2000f8e50ff */
[----:B------:R-:W-:Y:S01]  /*3520*/  UMOV UR27, 0x40004040 ;  /* 0x40004040001b7882 */ /* 0x000fe20000000000 */
[----:B------:R-:W-:Y:S02]  /*3530*/  UMOV UR41, 0x40004040 ;  /* 0x4000404000297882 */ /* 0x000fe40000000000 */
[----:B------:R-:W-:Y:S02]  /*3540*/  UIADD3 UR38, UPT, UPT, UR26, 0x2, URZ ;  /* 0x000000021a267890 */ /* 0x000fe4000fffe0ff */
[----:B------:R-:W-:Y:S02]  /*3550*/  UIADD3 UR34, UPT, UPT, UR26, 0x4, URZ ;  /* 0x000000041a227890 */ /* 0x000fe4000fffe0ff */
[----:B------:R-:W-:Y:S01]  /*3560*/  UIADD3 UR30, UPT, UPT, UR26, 0x6, URZ ;  /* 0x000000061a1e7890 */ /* 0x000fe2000fffe0ff */
[----:B------:R2:W-:Y:S01]  /*3570*/  UTCQMMA gdesc[UR26], gdesc[UR28], tmem[UR8], tmem[UR24], idesc[UR25], UP4 ;  /* 0x00ff181c1a0075ea */ /* 0x0005e2000a000308 */
[----:B------:R-:W-:Y:S01]  /*3580*/  UPLOP3.LUT UP4, UPT, UPT, UPT, UPT, 0x80, 0x8 ;  /* 0x000000000008789c */ /* 0x000fe20003f8f070 */
[----:B------:R-:W-:Y:S01]  /*3590*/  UMOV UR39, 0x40004040 ;  /* 0x4000404000277882 */ /* 0x000fe20000000000 */
[----:B------:R-:W-:Y:S01]  /*35a0*/  UMOV UR37, 0x40004040 ;  /* 0x4000404000257882 */ /* 0x000fe20000000000 */
[----:B------:R2:W-:Y:S01]  /*35b0*/  UTCQMMA gdesc[UR38], gdesc[UR40], tmem[UR8], tmem[UR22], idesc[UR23], UPT ;  /* 0x00ff1628260075ea */ /* 0x0005e2000b800308 */
[----:B------:R-:W-:Y:S01]  /*35c0*/  UMOV UR35, 0x40004040 ;  /* 0x4000404000237882 */ /* 0x000fe20000000000 */
[----:B------:R-:W-:Y:S01]  /*35d0*/  UMOV UR33, 0x40004040 ;  /* 0x4000404000217882 */ /* 0x000fe20000000000 */
[----:B------:R-:W-:Y:S01]  /*35e0*/  UMOV UR31, 0x40004040 ;  /* 0x40004040001f7882 */ /* 0x000fe20000000000 */
[----:B------:R2:W-:Y:S01]  /*35f0*/  UTCQMMA gdesc[UR34], gdesc[UR36], tmem[UR8], tmem[UR20], idesc[UR21], UPT ;  /* 0x00ff1424220075ea */ /* 0x0005e2000b800308 */
[----:B------:R2:W-:Y:S01]  /*3600*/  UTCQMMA gdesc[UR30], gdesc[UR32], tmem[UR8], tmem[UR18], idesc[UR19], UPT ;  /* 0x00ff12201e0075ea */ /* 0x0005e2000b800308 */
[----:B------:R2:W-:Y:S01]  /*3610*/  UTCBAR [UR6], URZ ;  /* 0x000000ff060073e9 */ /* 0x0005e200080000ff */
[----:B------:R-:W-:Y:S01]  /*3620*/  UMOV UR17, UR14 ;  /* 0x0000000e00117c82 */ /* 0x000fe20008000000 */
[----:B------:R-:W-:Y:S05]  /*3630*/  BRA.U UP0, `(.L_x_62) ;  /* 0xfffffffd00507547 */ /* 0x000fea000b83ffff */
.L_x_59:
[----:B------:R-:W-:Y:S01]  /*3640*/  UIADD3 UR15, UPT, UPT, UR15, 0x1, URZ ;  /* 0x000000010f0f7890 */ /* 0x000fe2000fffe0ff */
[C---:B------:R-:W-:Y:S01]  /*3650*/  ISETP.NE.AND P0, PT, R10.reuse, 0x2, PT ;  /* 0x000000020a00780c */ /* 0x040fe20003f05270 */
[----:B------:R-:W-:Y:S02]  /*3660*/  UIADD3 UR7, UPT, UPT, UR7, 0xc0, URZ ;  /* 0x000000c007077890 */ /* 0x000fe4000fffe0ff */
[----:B------:R-:W-:Y:S01]  /*3670*/  UISETP.NE.AND UP0, UPT, UR15, 0x4, UPT ;  /* 0x000000040f00788c */ /* 0x000fe2000bf05270 */
[----:B-12---:R-:W-:Y:S02]  /*3680*/  SEL R0, RZ, 0x1, P0 ;  /* 0x00000001ff007807 */ /* 0x006fe40000000000 */
[----:B------:R-:W-:Y:S01]  /*3690*/  SEL R10, R10, RZ, P0 ;  /* 0x000000ff0a0a7207 */ /* 0x000fe20000000000 */
[----:B------:R-:W-:Y:S01]  /*36a0*/  USEL UR6, URZ, 0x1, UP0 ;  /* 0x00000001ff067887 */ /* 0x000fe20008000000 */
[----:B------:R-:W-:Y:S01]  /*36b0*/  LOP3.LUT R9, R9, R0, RZ, 0x3c, !PT ;  /* 0x0000000009097212 */ /* 0x000fe200078e3cff */
[----:B------:R-:W-:Y:S01]  /*36c0*/  USEL UR15, UR15, URZ, UP0 ;  /* 0x000000ff0f0f7287 */ /* 0x000fe20008000000 */
[----:B------:R1:W-:Y:S03]  /*36d0*/  UTCBAR [UR7], URZ ;  /* 0x000000ff070073e9 */ /* 0x0003e600080000ff */
[----:B------:R-:W-:Y:S01]  /*36e0*/  LOP3.LUT R11, R11, UR6, RZ, 0x3c, !PT ;  /* 0x000000060b0b7c12 */ /* 0x000fe2000f8e3cff */
[----:B------:R-:W-:Y:S07]  /*36f0*/  @P1 BRA `(.L_x_63) ;  /* 0xfffffff800a01947 */ /* 0x000fee000383ffff */
[----:B------:R-:W2:Y:S01]  /*3700*/  S2UR UR4, SR_CgaCtaId ;  /* 0x00000000000479c3 */ /* 0x000ea20000008800 */
[----:B------:R-:W-:Y:S01]  /*3710*/  ELECT P0, URZ, PT ;  /* 0x0000000000ff782f */ /* 0x000fe20003800000 */
[----:B------:R-:W-:Y:S01]  /*3720*/  IMAD.MOV.U32 R0, RZ, RZ, 0x1 ;  /* 0x00000001ff007424 */ /* 0x000fe200078e00ff */
[----:B------:R-:W-:Y:S01]  /*3730*/  UIADD3 UR5, UPT, UPT, UR5, 0xe0, URZ ;  /* 0x000000e005057890 */ /* 0x000fe2000fffe0ff */
[----:B------:R-:W-:Y:S01]  /*3740*/  SHF.L.U32 R3, R11, 0x1f, RZ ;  /* 0x0000001f0b037819 */ /* 0x000fe200000006ff */
[----:B------:R-:W-:-:S03]  /*3750*/  UMOV UR6, 0x40 ;  /* 0x0000004000067882 */ /* 0x000fc60000000000 */
[----:B------:R-:W-:Y:S01]  /*3760*/  UVIRTCOUNT.DEALLOC.SMPOOL 0x80 ;  /* 0x000000800000784c */ /* 0x000fe20000000000 */
[----:B--2---:R-:W-:Y:S02]  /*3770*/  ULEA UR4, UR4, UR6, 0x18 ;  /* 0x0000000604047291 */ /* 0x004fe4000f8ec0ff */
[----:B------:R-:W-:-:S07]  /*3780*/  ULEA UR6, UR15, UR5, 0x3 ;  /* 0x000000050f067291 */ /* 0x000fce000f8e18ff */
[----:B------:R2:W-:Y:S02]  /*3790*/  @P0 STS.U8 [UR4+0x1c], R0 ;  /* 0x00001c00ff000988 */ /* 0x0005e40008000004 */
[----:B------:R-:W4:Y:S02]  /*37a0*/  SYNCS.PHASECHK.TRANS64.TRYWAIT P0, [UR6], R3 ;  /* 0x00000003ff0075a7 */ /* 0x000f240008001106 */
[----:B--2-4-:R-:W-:Y:S05]  /*37b0*/  @!P0 BRA `(.L_x_64) ;  /* 0x0000003800ac8947 */ /* 0x014fea0003800000 */
.L_x_127:
[----:B-1----:R-:W-:-:S04]  /*37c0*/  UIADD3 UR7, UPT, UPT, UR15, 0x1, URZ ;  /* 0x000000010f077890 */ /* 0x002fc8000fffe0ff */
[----:B------:R-:W-:-:S04]  /*37d0*/  UISETP.NE.AND UP0, UPT, UR7, 0x4, UPT ;  /* 0x000000040700788c */ /* 0x000fc8000bf05270 */
[----:B------:R-:W-:Y:S02]  /*37e0*/  USEL UR8, URZ, 0x1, UP0 ;  /* 0x00000001ff087887 */ /* 0x000fe40008000000 */
[----:B------:R-:W-:-:S04]  /*37f0*/  USEL UR7, UR7, URZ, UP0 ;  /* 0x000000ff07077287 */ /* 0x000fc80008000000 */
[----:B------:R-:W-:Y:S01]  /*3800*/  ULEA UR6, UR7, UR5, 0x3 ;  /* 0x0000000507067291 */ /* 0x000fe2000f8e18ff */
[----:B------:R-:W-:-:S04]  /*3810*/  LOP3.LUT R2, R11, UR8, RZ, 0x3c, !PT ;  /* 0x000000080b027c12 */ /* 0x000fc8000f8e3cff */
[----:B--2---:R-:W-:-:S04]  /*3820*/  SHF.L.U32 R3, R2, 0x1f, RZ ;  /* 0x0000001f02037819 */ /* 0x004fc800000006ff */
[----:B------:R-:W1:Y:S02]  /*3830*/  SYNCS.PHASECHK.TRANS64.TRYWAIT P0, [UR6], R3 ;  /* 0x00000003ff0075a7 */ /* 0x000e640008001106 */
[----:B-1----:R-:W-:Y:S05]  /*3840*/  @!P0 BRA `(.L_x_65) ;  /* 0x0000003800a08947 */ /* 0x002fea0003800000 */
.L_x_129:
        /* <DEDUP_REMOVED lines=9> */
.L_x_131:
[----:B------:R-:W-:-:S04]  /*38e0*/  UIADD3 UR7, UPT, UPT, UR7, 0x1, URZ ;  /* 0x0000000107077890 */ /* 0x000fc8000fffe0ff */
[----:B------:R-:W-:-:S04]  /*38f0*/  UISETP.NE.AND UP0, UPT, UR7, 0x4, UPT ;  /* 0x000000040700788c */ /* 0x000fc8000bf05270 */
[----:B------:R-:W-:Y:S02]  /*3900*/  USEL UR6, URZ, 0x1, UP0 ;  /* 0x00000001ff067887 */ /* 0x000fe40008000000 */
[----:B------:R-:W-:-:S04]  /*3910*/  USEL UR7, UR7, URZ, UP0 ;  /* 0x000000ff07077287 */ /* 0x000fc80008000000 */
[----:B------:R-:W-:Y:S01]  /*3920*/  ULEA UR7, UR7, UR5, 0x3 ;  /* 0x0000000507077291 */ /* 0x000fe2000f8e18ff */
[----:B-1----:R-:W-:-:S04]  /*3930*/  LOP3.LUT R3, R2, UR6, RZ, 0x3c, !PT ;  /* 0x0000000602037c12 */ /* 0x002fc8000f8e3cff */
[----:B------:R-:W-:-:S04]  /*3940*/  SHF.L.U32 R3, R3, 0x1f, RZ ;  /* 0x0000001f03037819 */ /* 0x000fc800000006ff */
[----:B------:R-:W1:Y:S02]  /*3950*/  SYNCS.PHASECHK.TRANS64.TRYWAIT P0, [UR7], R3 ;  /* 0x00000003ff0075a7 */ /* 0x000e640008001107 */
[----:B-1----:R-:W-:Y:S05]  /*3960*/  @!P0 BRA `(.L_x_67) ;  /* 0x0000003800888947 */ /* 0x002fea0003800000 */
.L_x_133:
[----:B------:R-:W-:Y:S01]  /*3970*/  NOP ;  /* 0x0000000000007918 */ /* 0x000fe20000000000 */
[----:B-1----:R-:W1:Y:S01]  /*3980*/  LDS R0, [UR4+0x14] ;  /* 0x00001404ff007984 */ /* 0x002e620008000800 */
[----:B------:R-:W-:Y:S01]  /*3990*/  ULOP3.LUT UR6, UR16, 0xffff, URZ, 0xc0, !UPT ;  /* 0x0000ffff10067892 */ /* 0x000fe2000f8ec0ff */
[----:B------:R-:W-:Y:S01]  /*39a0*/  UMOV UR8, 0xffff ;  /* 0x0000ffff00087882 */ /* 0x000fe20000000000 */
[----:B------:R-:W-:Y:S02]  /*39b0*/  UMOV UR5, 0x1 ;  /* 0x0000000100057882 */ /* 0x000fe40000000000 */
[----:B------:R-:W-:-:S04]  /*39c0*/  USHF.R.U32.HI UR6, URZ, 0x5, UR6 ;  /* 0x00000005ff067899 */ /* 0x000fc80008011606 */
[----:B------:R-:W-:Y:S02]  /*39d0*/  USHF.L.U32 UR8, UR8, UR6, URZ ;  /* 0x0000000608087299 */ /* 0x000fe400080006ff */
[----:B------:R-:W-:-:S04]  /*39e0*/  USHF.L.U32 UR5, UR5, UR6, URZ ;  /* 0x0000000605057299 */ /* 0x000fc800080006ff */
[----:B-1----:R-:W-:-:S04]  /*39f0*/  LOP3.LUT R0, R0, UR8, RZ, 0xc0, !PT ;  /* 0x0000000800007c12 */ /* 0x002fc8000f8ec0ff */
[----:B------:R-:W-:-:S13]  /*3a00*/  ISETP.NE.AND P0, PT, R0, UR8, PT ;  /* 0x0000000800007c0c */ /* 0x000fda000bf05270 */
[----:B------:R-:W-:Y:S05]  /*3a10*/  @P0 BRA `(.L_x_68) ;  /* 0x0000000000580947 */ /* 0x000fea0003800000 */
[----:B------:R-:W1:Y:S02]  /*3a20*/  LDS R0, [UR4+0x18] ;  /* 0x00001804ff007984 */ /* 0x000e640008000800 */
[----:B-1----:R-:W-:-:S04]  /*3a30*/  LOP3.LUT R0, R0, UR5, RZ, 0xc0, !PT ;  /* 0x0000000500007c12 */ /* 0x002fc8000f8ec0ff */
[----:B------:R-:W-:-:S13]  /*3a40*/  ISETP.NE.AND P0, PT, R0, UR5, PT ;  /* 0x0000000500007c0c */ /* 0x000fda000bf05270 */
[----:B------:R-:W-:Y:S05]  /*3a50*/  @P0 BRA `(.L_x_69) ;  /* 0x00000000003c0947 */ /* 0x000fea0003800000 */
[----:B------:R-:W1:Y:S01]  /*3a60*/  S2R R2, SR_LANEID ;  /* 0x0000000000027919 */ /* 0x000e620000000000 */
[----:B------:R-:W-:Y:S01]  /*3a70*/  ULOP3.LUT UR8, URZ, UR8, URZ, 0x33, !UPT ;  /* 0x00000008ff087292 */ /* 0x000fe2000f8e33ff */
[----:B------:R-:W-:Y:S01]  /*3a80*/  LOP3.LUT R4, RZ, UR5, RZ, 0x33, !PT ;  /* 0x00000005ff047c12 */ /* 0x000fe2000f8e33ff */
[----:B------:R-:W-:Y:S02]  /*3a90*/  VOTEU.ANY UR7, UPT, PT ;  /* 0x0000000000077886 */ /* 0x000fe400038e0100 */
[----:B------:R-:W-:Y:S01]  /*3aa0*/  UFLO.U32 UR7, UR7 ;  /* 0x00000007000772bd */ /* 0x000fe200080e0000 */
[----:B------:R-:W2:Y:S01]  /*3ab0*/  REDUX UR5, R4 ;  /* 0x00000000040573c4 */ /* 0x000ea20000000000 */
[----:B------:R-:W-:-:S06]  /*3ac0*/  IMAD.U32 R0, RZ, RZ, UR8 ;  /* 0x00000008ff007e24 */ /* 0x000fcc000f8e00ff */
[----:B------:R4:W-:Y:S01]  /*3ad0*/  UTCATOMSWS.AND URZ, UR8 ;  /* 0x0000000800ff79e3 */ /* 0x0009e20008000000 */
[----:B------:R-:W3:Y:S01]  /*3ae0*/  REDUX UR6, R0 ;  /* 0x00000000000673c4 */ /* 0x000ee20000000000 */
[----:B-1----:R-:W-:Y:S01]  /*3af0*/  ISETP.EQ.U32.AND P0, PT, R2, UR7, PT ;  /* 0x0000000702007c0c */ /* 0x002fe2000bf02070 */
[----:B--2---:R-:W-:Y:S01]  /*3b00*/  IMAD.U32 R2, RZ, RZ, UR5 ;  /* 0x00000005ff027e24 */ /* 0x004fe2000f8e00ff */
[----:B---3--:R-:W-:-:S11]  /*3b10*/  MOV R3, UR6 ;  /* 0x0000000600037c02 */ /* 0x008fd60008000f00 */
[----:B------:R4:W-:Y:S04]  /*3b20*/  @P0 ATOMS.AND RZ, [UR4+0x14], R3 ;  /* 0x00001403ffff098c */ /* 0x0009e8000a800004 */
[----:B------:R4:W-:Y:S01]  /*3b30*/  @P0 ATOMS.AND RZ, [UR4+0x18], R2 ;  /* 0x00001802ffff098c */ /* 0x0009e2000a800004 */
[----:B------:R-:W-:Y:S05]  /*3b40*/  BRA `(.L_x_70) ;  /* 0x0000000000147947 */ /* 0x000fea0003800000 */
.L_x_69:
[----:B------:R-:W-:Y:S02]  /*3b50*/  MOV R2, 0x3b70 ;  /* 0x00003b7000027802 */ /* 0x000fe40000000f00 */
[----:B---3-5:R-:W-:Y:S05]  /*3b60*/  CALL.REL.NOINC `($__internal_0_$__cuda_sm10x_tcgen05_guardrail_trap_col_being_dealloced_not_returned_by_alloc) ;  /* 0x0000003800a47944 */ /* 0x028fea0003c00000 */
[----:B------:R-:W-:Y:S05]  /*3b70*/  BRA `(.L_x_70) ;  /* 0x0000000000087947 */ /* 0x000fea0003800000 */
.L_x_68:
[----:B------:R-:W-:Y:S02]  /*3b80*/  MOV R2, 0x3ba0 ;  /* 0x00003ba000027802 */ /* 0x000fe40000000f00 */
[----:B---3-5:R-:W-:Y:S05]  /*3b90*/  CALL.REL.NOINC `($__internal_2_$__cuda_sm10x_tcgen05_guardrail_trap_unallocated_columns_being_dealloced) ;  /* 0x0000003800b07944 */ /* 0x028fea0003c00000 */
.L_x_70:
[----:B------:R-:W-:Y:S01]  /*3ba0*/  NOP ;  /* 0x0000000000007918 */ /* 0x000fe20000000000 */
[----:B----4-:R-:W-:Y:S05]  /*3bb0*/  EXIT ;  /* 0x000000000000794d */ /* 0x010fea0003800000 */
.L_x_52:
[----:B------:R-:W-:-:S09]  /*3bc0*/  UISETP.NE.OR UP2, UPT, UR8, 0x3, !UP2 ;  /* 0x000000030800788c */ /* 0x000fd2000d745670 */
[----:B------:R-:W-:Y:S05]  /*3bd0*/  BRA.U UP2, `(.L_x_71) ;  /* 0x0000000902c87547 */ /* 0x000fea000b800000 */
[----:B------:R-:W1:Y:S01]  /*3be0*/  LDCU.64 UR6, c[0x0][0x888] ;  /* 0x00011100ff0677ac */ /* 0x000e620008000a00 */
[----:B------:R-:W2:Y:S01]  /*3bf0*/  LDC R0, c[0x0][0xb30] ;  /* 0x0002cc00ff007b82 */ /* 0x000ea20000000800 */
[----:B------:R-:W-:Y:S01]  /*3c00*/  IMAD.MOV.U32 R30, RZ, RZ, 0x1 ;  /* 0x00000001ff1e7424 */ /* 0x000fe200078e00ff */
[----:B------:R-:W-:Y:S01]  /*3c10*/  CS2R R28, SRZ ;  /* 0x00000000001c7805 */ /* 0x000fe2000001ff00 */
[----:B------:R-:W4:Y:S01]  /*3c20*/  LDCU.64 UR4, c[0x0][0x890] ;  /* 0x00011200ff0477ac */ /* 0x000f220008000a00 */
[----:B------:R-:W-:Y:S01]  /*3c30*/  IMAD.MOV.U32 R25, RZ, RZ, 0x2000 ;  /* 0x00002000ff197424 */ /* 0x000fe200078e00ff */
[----:B------:R-:W-:-:S03]  /*3c40*/  UMOV UR8, 0x400 ;  /* 0x0000040000087882 */ /* 0x000fc60000000000 */
[----:B------:R-:W3:Y:S01]  /*3c50*/  LDC R19, c[0x0][0x370] ;  /* 0x0000dc00ff137b82 */ /* 0x000ee20000000800 */
[----:B------:R-:W-:-:S07]  /*3c60*/  UPLOP3.LUT UP1, UPT, UPT, UPT, UPT, 0x40, 0x4 ;  /* 0x000000000004789c */ /* 0x000fce0003f2e870 */
[----:B------:R-:W3:Y:S01]  /*3c70*/  LDC R2, c[0x0][0xb0c] ;  /* 0x0002c300ff027b82 */ /* 0x000ee20000000800 */
[----:B-1----:R-:W-:Y:S02]  /*3c80*/  UISETP.NE.U32.AND UP2, UPT, UR6, URZ, UPT ;  /* 0x000000ff0600728c */ /* 0x002fe4000bf45070 */
[----:B------:R-:W-:Y:S02]  /*3c90*/  ULEA UR6, UR37, UR8, 0x18 ;  /* 0x0000000825067291 */ /* 0x000fe4000f8ec0ff */
[----:B------:R-:W-:Y:S02]  /*3ca0*/  UISETP.NE.AND.EX UP2, UPT, UR7, URZ, UPT, UP2 ;  /* 0x000000ff0700728c */ /* 0x000fe4000bf45320 */
[----:B------:R-:W-:Y:S01]  /*3cb0*/  UIADD3 UR7, UPT, UPT, UR6, 0x80, URZ ;  /* 0x0000008006077890 */ /* 0x000fe2000fffe0ff */
[----:B------:R-:W1:Y:S01]  /*3cc0*/  LDC R18, c[0x0][0xb20] ;  /* 0x0002c800ff127b82 */ /* 0x000e620000000800 */
[----:B----4-:R-:W-:Y:S01]  /*3cd0*/  UISETP.NE.U32.AND UP3, UPT, UR4, URZ, UPT ;  /* 0x000000ff0400728c */ /* 0x010fe2000bf65070 */
[----:B--2---:R-:W-:Y:S01]  /*3ce0*/  ISETP.NE.AND P1, PT, R0, 0x1, PT ;  /* 0x000000010000780c */ /* 0x004fe20003f25270 */
[----:B------:R-:W-:-:S02]  /*3cf0*/  UPRMT UR37, UR37, 0x654, UR7 ;  /* 0x0000065425257896 */ /* 0x000fc40008000007 */
[----:B------:R-:W-:-:S03]  /*3d00*/  UISETP.NE.AND.EX UP3, UPT, UR5, URZ, UPT, UP3 ;  /* 0x000000ff0500728c */ /* 0x000fc6000bf65330 */
[----:B------:R-:W2:Y:S08]  /*3d10*/  LDC.64 R32, c[0x0][0x348] ;  /* 0x0000d200ff207b82 */ /* 0x000eb00000000a00 */
[----:B------:R-:W4:Y:S08]  /*3d20*/  LDC.64 R16, c[0x0][0xb10] ;  /* 0x0002c400ff107b82 */ /* 0x000f300000000a00 */
[----:B------:R-:W1:Y:S08]  /*3d30*/  LDC.64 R6, c[0x0][0xb18] ;  /* 0x0002c600ff067b82 */ /* 0x000e700000000a00 */
[----:B------:R-:W1:Y:S08]  /*3d40*/  LDC.64 R4, c[0x0][0xb28] ;  /* 0x0002ca00ff047b82 */ /* 0x000e700000000a00 */
[----:B---3--:R-:W1:Y:S02]  /*3d50*/  LDC R24, c[0x0][0x374] ;  /* 0x0000dd00ff187b82 */ /* 0x008e640000000800 */
.L_x_79:
[C---:B------:R-:W-:Y:S02]  /*3d60*/  LEA R0, R29.reuse, UR6, 0x3 ;  /* 0x000000061d007c11 */ /* 0x040fe4000f8e18ff */
[----:B------:R-:W-:Y:S02]  /*3d70*/  SHF.L.U32 R3, R28, 0x1f, RZ ;  /* 0x0000001f1c037819 */ /* 0x000fe400000006ff */
[----:B------:R-:W-:Y:S02]  /*3d80*/  LEA R20, R29, UR6, 0x4 ;  /* 0x000000061d147c11 */ /* 0x000fe4000f8e20ff */
[----:B---3--:R-:W3:Y:S02]  /*3d90*/  SYNCS.PHASECHK.TRANS64.TRYWAIT P0, [R0+URZ+0xa0], R3 ;  /* 0x0000a003000075a7 */ /* 0x008ee400080011ff */
[----:B---3--:R-:W-:Y:S05]  /*3da0*/  @!P0 BRA `(.L_x_72) ;  /* 0x0000003400908947 */ /* 0x008fea0003800000 */
.L_x_134:
[----:B------:R-:W-:Y:S01]  /*3db0*/  ISETP.GE.AND P0, PT, R72, 0x1, PT ;  /* 0x000000014800780c */ /* 0x000fe20003f06270 */
[----:B------:R-:W1:Y:S01]  /*3dc0*/  LDS.128 R20, [R20+0x130] ;  /* 0x0001300014147984 */ /* 0x000e620000000c00 */
[----:B------:R-:W-:Y:S01]  /*3dd0*/  ISETP.NE.U32.AND P4, PT, RZ, UR4, PT ;  /* 0x00000004ff007c0c */ /* 0x000fe2000bf85070 */
[----:B---3--:R-:W-:Y:S01]  /*3de0*/  VIADD R0, R0, 0xb0 ;  /* 0x000000b000007836 */ /* 0x008fe20000000000 */
[----:B------:R-:W-:Y:S02]  /*3df0*/  SHF.L.U32 R26, R30, 0x1f, RZ ;  /* 0x0000001f1e1a7819 */ /* 0x000fe400000006ff */
[----:B------:R-:W-:Y:S02]  /*3e00*/  ISETP.NE.AND.EX P4, PT, RZ, UR5, PT, P4 ;  /* 0x00000005ff007c0c */ /* 0x000fe4000bf85340 */
[----:B------:R-:W-:Y:S01]  /*3e10*/  PRMT R0, RZ, 0x654, R0 ;  /* 0x00000654ff007816 */ /* 0x000fe20000000000 */
[----:B------:R-:W-:Y:S01]  /*3e20*/  @!PT LDS RZ, [RZ] ;  /* 0x00000000fffff984 */ /* 0x000fe20000000800 */
[----:B------:R-:W-:Y:S01]  /*3e30*/  @!PT LDS RZ, [RZ] ;  /* 0x00000000fffff984 */ /* 0x000fe20000000800 */
[----:B------:R-:W-:Y:S01]  /*3e40*/  @!PT LDS RZ, [RZ] ;  /* 0x00000000fffff984 */ /* 0x000fe20000000800 */
[----:B------:R-:W-:Y:S01]  /*3e50*/  @!PT LDS RZ, [RZ] ;  /* 0x00000000fffff984 */ /* 0x000fe20000000800 */
[----:B------:R3:W-:Y:S06]  /*3e60*/  MEMBAR.ALL.CTA ;  /* 0x0000000000007992 */ /* 0x0007ec0000008000 */
[----:B---3--:R-:W3:Y:S02]  /*3e70*/  FENCE.VIEW.ASYNC.S ;  /* 0x00000000000073c6 */ /* 0x008ee40000000000 */
[----:B---3--:R3:W-:Y:S01]  /*3e80*/  SYNCS.ARRIVE.TRANS64.RED.A1T0 RZ, [R0+URZ], RZ ;  /* 0x000000ff00ff79a7 */ /* 0x0087e200081004ff */
[----:B-1----:R-:W-:Y:S11]  /*3e90*/  LOP3.LUT P3, RZ, R22, 0x1, RZ, 0xc0, !PT ;  /* 0x0000000116ff7812 */ /* 0x002ff6000786c0ff */
[----:B------:R-:W-:Y:S02]  /*3ea0*/  @!UPT UIADD3 URZ, UPT, UPT, URZ, URZ, URZ ;  /* 0x000000fffffff290 */ /* 0x000fe4000fffe0ff */
[----:B------:R-:W-:Y:S02]  /*3eb0*/  @P3 MOV R13, R20 ;  /* 0x00000014000d3202 */ /* 0x000fe40000000f00 */
[----:B------:R-:W-:Y:S01]  /*3ec0*/  @P3 LOP3.LUT R8, R21, 0xffff, RZ, 0xc0, !PT ;  /* 0x0000ffff15083812 */ /* 0x000fe200078ec0ff */
[----:B---3--:R-:W-:Y:S06]  /*3ed0*/  @!P0 BRA `(.L_x_73) ;  /* 0x0000000000a48947 */ /* 0x008fec0003800000 */
[----:B------:R-:W-:Y:S01]  /*3ee0*/  IMAD.HI.U32 R31, R24, R7, RZ ;  /* 0x00000007181f7227 */ /* 0x000fe200078e00ff */
[----:B------:R-:W-:Y:S02]  /*3ef0*/  ISETP.NE.AND P0, PT, R6, 0x1, PT ;  /* 0x000000010600780c */ /* 0x000fe40003f05270 */
[----:B------:R-:W-:Y:S01]  /*3f00*/  ISETP.NE.AND P2, PT, R72, 0x1, PT ;  /* 0x000000014800780c */ /* 0x000fe20003f45270 */
[----:B----4-:R-:W-:Y:S01]  /*3f10*/  IMAD.HI.U32 R34, R19, R16, RZ ;  /* 0x0000001013227227 */ /* 0x010fe200078e00ff */
[----:B------:R-:W-:Y:S02]  /*3f20*/  SHF.R.U32.HI R31, RZ, R18, R31 ;  /* 0x00000012ff1f7219 */ /* 0x000fe4000001161f */
[----:B------:R-:W-:Y:S01]  /*3f30*/  ISETP.NE.AND P5, PT, R2, 0x1, PT ;  /* 0x000000010200780c */ /* 0x000fe20003fa5270 */
[----:B------:R-:W-:Y:S01]  /*3f40*/  IMAD.HI.U32 R36, R13, R16, RZ ;  /* 0x000000100d247227 */ /* 0x000fe200078e00ff */
[----:B------:R-:W-:Y:S02]  /*3f50*/  SHF.R.U32.HI R34, RZ, R17, R34 ;  /* 0x00000011ff227219 */ /* 0x000fe40000011622 */
[----:B------:R-:W-:Y:S01]  /*3f60*/  SEL R3, R24, R31, !P0 ;  /* 0x0000001f18037207 */ /* 0x000fe20004000000 */
[C---:B------:R-:W-:Y:S01]  /*3f70*/  IMAD.HI.U32 R31, R8.reuse, R7, RZ ;  /* 0x00000007081f7227 */ /* 0x040fe200078e00ff */
[----:B------:R-:W-:Y:S02]  /*3f80*/  SEL R11, R19, R34, !P5 ;  /* 0x00000022130b7207 */ /* 0x000fe40006800000 */
[----:B------:R-:W-:Y:S01]  /*3f90*/  SHF.R.U32.HI R36, RZ, R17, R36 ;  /* 0x00000011ff247219 */ /* 0x000fe20000011624 */
[----:B------:R-:W-:Y:S01]  /*3fa0*/  IMAD.HI.U32 R38, R3, R4, RZ ;  /* 0x0000000403267227 */ /* 0x000fe200078e00ff */
[----:B------:R-:W-:Y:S03]  /*3fb0*/  SHF.R.U32.HI R31, RZ, R18, R31 ;  /* 0x00000012ff1f7219 */ /* 0x000fe6000001161f */
[----:B------:R-:W-:Y:S01]  /*3fc0*/  IMAD.HI.U32 R34, R11, R4, RZ ;  /* 0x000000040b227227 */ /* 0x000fe200078e00ff */
[----:B------:R-:W-:Y:S02]  /*3fd0*/  @P2 SHF.R.U32.HI R3, RZ, R5, R38 ;  /* 0x00000005ff032219 */ /* 0x000fe40000011626 */
[----:B------:R-:W-:Y:S02]  /*3fe0*/  SEL R9, R8, R31, !P0 ;  /* 0x0000001f08097207 */ /* 0x000fe40004000000 */
[----:B------:R-:W-:Y:S01]  /*3ff0*/  @P2 SHF.R.U32.HI R11, RZ, R5, R34 ;  /* 0x00000005ff0b2219 */ /* 0x000fe20000011622 */
[C---:B------:R-:W-:Y:S01]  /*4000*/  IMAD R10, R72.reuse, R3, RZ ;  /* 0x00000003480a7224 */ /* 0x040fe200078e02ff */
[----:B------:R-:W-:Y:S01]  /*4010*/  SEL R3, R13, R36, !P5 ;  /* 0x000000240d037207 */ /* 0x000fe20006800000 */
[C---:B------:R-:W-:Y:S03]  /*4020*/  IMAD.HI.U32 R14, R9.reuse, R4, RZ ;  /* 0x00000004090e7227 */ /* 0x040fe600078e00ff */
[----:B------:R-:W-:Y:S01]  /*4030*/  ISETP.GE.AND P0, PT, R9, R10, PT ;  /* 0x0000000a0900720c */ /* 0x000fe20003f06270 */
[C---:B------:R-:W-:Y:S01]  /*4040*/  IMAD R12, R72.reuse, R11, RZ ;  /* 0x0000000b480c7224 */ /* 0x040fe200078e02ff */
[-C--:B------:R-:W-:Y:S04]  /*4050*/  SHF.R.U32.HI R14, RZ, R5.reuse, R14 ;  /* 0x00000005ff0e7219 */ /* 0x080fe8000001160e */
[----:B------:R-:W-:Y:S02]  /*4060*/  ISETP.GE.OR P0, PT, R3, R12, P0 ;  /* 0x0000000c0300720c */ /* 0x000fe40000706670 */
[----:B------:R-:W-:Y:S05]  /*4070*/  SEL R15, R9, R14, !P2 ;  /* 0x0000000e090f7207 */ /* 0x000fea0005000000 */
[----:B------:R-:W-:Y:S04]  /*4080*/  IMAD.MOV R14, RZ, RZ, -R15 ;  /* 0x000000ffff0e7224 */ /* 0x000fe800078e0a0f */
[----:B------:R-:W-:Y:S02]  /*4090*/  IMAD R14, R72, R14, R9 ;  /* 0x0000000e480e7224 */ /* 0x000fe400078e0209 */
[C---:B------:R-:W-:Y:S05]  /*40a0*/  @!P0 IMAD.HI.U32 R10, R3.reuse, R4, RZ ;  /* 0x00000004030a8227 */ /* 0x040fea00078e00ff */
[----:B------:R-:W-:Y:S04]  /*40b0*/  @!P0 SHF.R.U32.HI R10, RZ, R5, R10 ;  /* 0x00000005ff0a8219 */ /* 0x000fe8000001160a */
[----:B------:R-:W-:Y:S01]  /*40c0*/  @!P0 SEL R0, R3, R10, !P2 ;  /* 0x0000000a03008207 */ /* 0x000fe20005000000 */
[----:B------:R-:W-:Y:S03]  /*40d0*/  IMAD.MOV R10, RZ, RZ, -R3 ;  /* 0x000000ffff0a7224 */ /* 0x000fe600078e0a03 */
[----:B------:R-:W-:Y:S01]  /*40e0*/  @!P0 IADD3 R15, PT, PT, R15, -R0, RZ ;  /* 0x800000000f0f8210 */ /* 0x000fe20007ffe0ff */
[----:B------:R-:W-:Y:S01]  /*40f0*/  @!P0 IMAD R0, R11, R14, R0 ;  /* 0x0000000e0b008224 */ /* 0x000fe200078e0200 */
[----:B------:R-:W-:Y:S01]  /*4100*/  IADD3 R11, PT, PT, -R9, RZ, RZ ;  /* 0x000000ff090b7210 */ /* 0x000fe20007ffe1ff */
[----:B------:R-:W-:Y:S02]  /*4110*/  IMAD R13, R2, R10, R13 ;  /* 0x0000000a020d7224 */ /* 0x000fe400078e020d */
[----:B------:R-:W-:Y:S02]  /*4120*/  @!P0 IMAD R9, R15, R72, R3 ;  /* 0x000000480f098224 */ /* 0x000fe400078e0203 */
[----:B------:R-:W-:Y:S02]  /*4130*/  @!P0 IMAD.MOV.U32 R3, RZ, RZ, R0 ;  /* 0x000000ffff038224 */ /* 0x000fe400078e0000 */
[----:B------:R-:W-:Y:S02]  /*4140*/  IMAD R8, R6, R11, R8 ;  /* 0x0000000b06087224 */ /* 0x000fe400078e0208 */
[----:B------:R-:W-:Y:S02]  /*4150*/  IMAD R13, R3, R2, R13 ;  /* 0x00000002030d7224 */ /* 0x000fe400078e020d */
[----:B------:R-:W-:Y:S02]  /*4160*/  IMAD R8, R9, R6, R8 ;  /* 0x0000000609087224 */ /* 0x000fe400078e0208 */
.L_x_73:
[----:B------:R-:W-:Y:S05]  /*4170*/  BRA.U UP1, `(.L_x_74) ;  /* 0x0000000101107547 */ /* 0x000fea000b800000 */
[----:B------:R-:W-:Y:S04]  /*4180*/  MOV R0, UR13 ;  /* 0x0000000d00007c02 */ /* 0x000fe80008000f00 */
[----:B------:R-:W-:Y:S04]  /*4190*/  SHF.L.U32 R3, R0, 0x1f, RZ ;  /* 0x0000001f00037819 */ /* 0x000fe800000006ff */
[----:B------:R-:W1:Y:S02]  /*41a0*/  SYNCS.PHASECHK.TRANS64.TRYWAIT P0, [UR6+0x98], R3 ;  /* 0x00009803ff0075a7 */ /* 0x000e640008001106 */
[----:B-1----:R-:W-:Y:S05]  /*41b0*/  @!P0 BRA `(.L_x_75) ;  /* 0x0000003000a08947 */ /* 0x002fea0003800000 */
.L_x_74:
[----:B------:R-:W-:Y:S05]  /*41c0*/  BRA.U !UP3, `(.L_x_76) ;  /* 0x000000010b347547 */ /* 0x000fea000b800000 */
[----:B------:R-:W-:Y:S01]  /*41d0*/  UPLOP3.LUT UP0, UPT, UPT, UPT, UP2, 0x80, 0x8 ;  /* 0x000000000008789c */ /* 0x000fe20003f0f020 */
[----:B-1----:R-:W-:Y:S02]  /*41e0*/  HFMA2 R0, -RZ, RZ, 0, 5.9604644775390625e-08 ;  /* 0x00000001ff007431 */ /* 0x002fe400000001ff */
[----:B------:R-:W-:Y:S03]  /*41f0*/  IMAD.MOV.U32 R164, RZ, RZ, 0x1 ;  /* 0x00000001ffa47424 */ /* 0x000fe600078e00ff */
[----:B------:R-:W-:Y:S05]  /*4200*/  PLOP3.LUT P0, PT, PT, PT, UP0, 0x80, 0x8 ;  /* 0x000000000008781c */ /* 0x000fea0003f0f008 */
[----:B------:R-:W1:Y:S01]  /*4210*/  @UP0 LDCU.64 UR8, c[0x0][0x888] ;  /* 0x00011100ff0807ac */ /* 0x000e620008000a00 */
[----:B------:R-:W-:Y:S07]  /*4220*/  @UP0 UIMAD UR7, UR36, UR4, URZ ;  /* 0x00000004240702a4 */ /* 0x000fee000f8e02ff */
[----:B------:R-:W-:Y:S01]  /*4230*/  @!P0 PRMT R164, R0, 0x7610, R164 ;  /* 0x0000761000a48816 */ /* 0x000fe200000000a4 */
[----:B-1----:R-:W-:Y:S03]  /*4240*/  @UP0 UIMAD.WIDE UR8, UR7, 0x4, UR8 ;  /* 0x00000004070808a5 */ /* 0x002fe6000f8e0208 */
[----:B------:R-:W1:Y:S03]  /*4250*/  @!UP0 LDCU UR7, c[0x0][0x880] ;  /* 0x00011000ff0787ac */ /* 0x000e660008000800 */
[----:B------:R-:W-:Y:S01]  /*4260*/  IMAD.U32 R10, RZ, RZ, UR8 ;  /* 0x00000008ff0a7e24 */ /* 0x000fe2000f8e00ff */
[----:B------:R-:W-:Y:S05]  /*4270*/  MOV R11, UR9 ;  /* 0x00000009000b7c02 */ /* 0x000fea0008000f00 */
[----:B-----5:R3:W5:Y:S02]  /*4280*/  @P0 LDG.E R81, desc[UR40][R10.64] ;  /* 0x000000280a510981 */ /* 0x020764000c1e1900 */
[----:B-1-3--:R-:W-:Y:S07]  /*4290*/  @!P0 IMAD.U32 R81, RZ, RZ, UR7 ;  /* 0x00000007ff518e24 */ /* 0x00afee000f8e00ff */
.L_x_76:
[----:B-----5:R-:W-:Y:S01]  /*42a0*/  @!P4 FSETP.EQ.AND P5, PT, R81, RZ, PT ;  /* 0x000000ff5100c20b */ /* 0x020fe20003fa2000 */
[----:B------:R-:W-:Y:S01]  /*42b0*/  @!UPT UIADD3 URZ, UPT, UPT, URZ, URZ, URZ ;  /* 0x000000fffffff290 */ /* 0x000fe2000fffe0ff */
[----:B------:R-:W-:Y:S11]  /*42c0*/  @!P4 BRA `(.L_x_77) ;  /* 0x000000000014c947 */ /* 0x000ff60003800000 */
[----:B------:R-:W-:Y:S02]  /*42d0*/  LOP3.LUT P0, RZ, R164, 0xff, RZ, 0xc0, !PT ;  /* 0x000000ffa4ff7812 */ /* 0x000fe4000780c0ff */
[----:B------:R-:W-:Y:S04]  /*42e0*/  PLOP3.LUT P5, PT, PT, PT, UP0, 0x80, 0x8 ;  /* 0x000000000008781c */ /* 0x000fe80003faf008 */
[----:B------:R-:W-:Y:S07]  /*42f0*/  PLOP3.LUT P5, PT, P5, PT, PT, 0x8, 0x80 ;  /* 0x000000000080781c */ /* 0x000fee0002fae170 */
[----:B------:R-:W-:Y:S11]  /*4300*/  @P0 FSETP.EQ.AND P5, PT, R81, RZ, PT ;  /* 0x000000ff5100020b */ /* 0x000ff60003fa2000 */
[----:B------:R-:W-:Y:S02]  /*4310*/  @!UPT UIADD3 URZ, UPT, UPT, URZ, URZ, URZ ;  /* 0x000000fffffff290 */ /* 0x000fe4000fffe0ff */
.L_x_77:
[----:B------:R-:W3:Y:S01]  /*4320*/  SYNCS.PHASECHK.TRANS64.TRYWAIT P4, [UR6+0x88], R26 ;  /* 0x0000881aff0075a7 */ /* 0x000ee20008081106 */
[----:B------:R-:W-:Y:S01]  /*4330*/  @P3 SHF.R.U32.HI R27, RZ, 0x10, R21 ;  /* 0x00000010ff1b3819 */ /* 0x000fe20000011615 */
[----:B------:R-:W-:Y:S01]  /*4340*/  VIADD R29, R29, 0x1 ;  /* 0x000000011d1d7836 */ /* 0x000fe20000000000 */
[----:B------:R-:W5:Y:S08]  /*4350*/  LDC.64 R14, c[0x0][0xb10] ;  /* 0x0002c400ff0e7b82 */ /* 0x000f700000000a00 */
[----:B------:R-:W2:Y:S08]  /*4360*/  LDC.64 R10, c[0x0][0xb18] ;  /* 0x0002c600ff0a7b82 */ /* 0x000eb00000000a00 */
[----:B-1----:R-:W1:Y:S08]  /*4370*/  @!P1 LDC R0, c[0x0][0xb20] ;  /* 0x0002c800ff009b82 */ /* 0x002e700000000800 */
[----:B------:R-:W4:Y:S01]  /*4380*/  @!P1 LDC R3, c[0x0][0xb0c] ;  /* 0x0002c300ff039b82 */ /* 0x000f220000000800 */
[----:B-----5:R-:W-:Y:S05]  /*4390*/  @!P1 IMAD.HI.U32 R14, R13, R14, RZ ;  /* 0x0000000e0d0e9227 */ /* 0x020fea00078e00ff */
[----:B------:R-:W-:Y:S01]  /*43a0*/  @!P1 SHF.R.U32.HI R14, RZ, R15, R14 ;  /* 0x0000000fff0e9219 */ /* 0x000fe2000001160e */
[----:B--2---:R-:W-:Y:S01]  /*43b0*/  @!P1 IMAD.HI.U32 R11, R8, R11, RZ ;  /* 0x0000000b080b9227 */ /* 0x004fe200078e00ff */
[----:B------:R-:W-:Y:S04]  /*43c0*/  @!P1 ISETP.NE.AND P0, PT, R10, 0x1, PT ;  /* 0x000000010a00980c */ /* 0x000fe80003f05270 */
[----:B-1----:R-:W-:Y:S02]  /*43d0*/  @!P1 SHF.R.U32.HI R9, RZ, R0, R11 ;  /* 0x00000000ff099219 */ /* 0x002fe4000001160b */
[----:B----4-:R-:W-:Y:S02]  /*43e0*/  @!P1 ISETP.NE.AND P2, PT, R3, 0x1, PT ;  /* 0x000000010300980c */ /* 0x010fe40003f45270 */
[----:B------:R-:W-:Y:S02]  /*43f0*/  @!P1 SEL R9, R8, R9, !P0 ;  /* 0x0000000908099207 */ /* 0x000fe40004000000 */
[----:B------:R-:W-:Y:S02]  /*4400*/  ELECT P0, URZ, PT ;  /* 0x0000000000ff782f */ /* 0x000fe40003800000 */
[----:B------:R-:W-:Y:S05]  /*4410*/  @!P1 SEL R14, R13, R14, !P2 ;  /* 0x0000000e0d0e9207 */ /* 0x000fea0005000000 */
[----:B------:R-:W-:Y:S02]  /*4420*/  @!P1 IMAD.IADD R0, R9, 0x1, -R14 ;  /* 0x0000000109009824 */ /* 0x000fe400078e0a0e */
[----:B------:R-:W-:Y:S02]  /*4430*/  @!P1 IMAD.IADD R9, R14, 0x1, -R9 ;  /* 0x000000010e099824 */ /* 0x000fe400078e0a09 */
[----:B------:R-:W-:Y:S02]  /*4440*/  @!P1 IMAD R13, R0, R3, R13 ;  /* 0x00000003000d9224 */ /* 0x000fe400078e020d */
[----:B------:R-:W-:Y:S01]  /*4450*/  @!P1 IMAD R8, R9, R10, R8 ;  /* 0x0000000a09089224 */ /* 0x000fe200078e0208 */
[----:B---3--:R-:W-:Y:S06]  /*4460*/  @!P4 BRA `(.L_x_78) ;  /* 0x00000030000cc947 */ /* 0x008fec0003800000 */
.L_x_137:
[----:B------:R-:W-:Y:S01]  /*4470*/  PLOP3.LUT P5, PT, P5, P0, PT, 0xf2, 0x2f ;  /* 0x00000000002f781c */ /* 0x000fe20002fa1e72 */
[----:B------:R-:W-:Y:S01]  /*4480*/  UMOV UR14, 0x0 ;  /* 0x00000000000e7882 */ /* 0x000fe20000000000 */
[----:B------:R-:W-:Y:S01]  /*4490*/  LOP3.LUT R30, R30, 0x1, RZ, 0x3c, !PT ;  /* 0x000000011e1e7812 */ /* 0x000fe200078e3cff */
[----:B------:R-:W-:Y:S01]  /*44a0*/  UMOV UR15, 0x10000000 ;  /* 0x10000000000f7882 */ /* 0x000fe20000000000 */
[----:B------:R-:W-:Y:S01]  /*44b0*/  UMOV UR12, UR36 ;  /* 0x00000024000c7c82 */ /* 0x000fe20008000000 */
[----:B------:R-:W-:Y:S08]  /*44c0*/  @P3 R2UR UR36, R27 ;  /* 0x000000001b2432ca */ /* 0x000ff000000e0000 */
[----:B-1----:R-:W-:Y:S01]  /*44d0*/  @!P5 IADD3 R3, P0, PT, R32, 0x580, RZ ;  /* 0x000005802003d810 */ /* 0x002fe20007f1e0ff */
[----:B------:R-:W-:Y:S01]  /*44e0*/  @!P5 IMAD.SHL.U32 R155, R155, 0x40, RZ ;  /* 0x000000409b9bd824 */ /* 0x000fe200078e00ff */
[----:B------:R-:W-:Y:S01]  /*44f0*/  VOTEU.ALL UP1, P5 ;  /* 0x0000000000ff7886 */ /* 0x000fe20002820000 */
[----:B------:R-:W-:Y:S01]  /*4500*/  @!P5 IMAD.SHL.U32 R165, R165, 0x80, RZ ;  /* 0x00000080a5a5d824 */ /* 0x000fe200078e00ff */
[----:B------:R-:W-:Y:S01]  /*4510*/  @!P5 R2UR UR8, R3 ;  /* 0x000000000308d2ca */ /* 0x000fe200000e0000 */
[----:B------:R-:W-:Y:S01]  /*4520*/  @!P5 IMAD.X R0, RZ, RZ, R33, P0 ;  /* 0x000000ffff00d224 */ /* 0x000fe200000e0621 */
[----:B------:R-:W-:Y:S01]  /*4530*/  @!P5 R2UR UR10, R155 ;  /* 0x000000009b0ad2ca */ /* 0x000fe200000e0000 */
[----:B------:R-:W-:Y:S01]  /*4540*/  @!UP1 UIADD3 UR9, UPT, UPT, UR6, 0x80, URZ ;  /* 0x0000008006099890 */ /* 0x000fe2000fffe0ff */
[----:B------:R-:W-:Y:S01]  /*4550*/  @!P5 R2UR UR11, R165 ;  /* 0x00000000a50bd2ca */ /* 0x000fe200000e0000 */
[----:B------:R-:W-:Y:S01]  /*4560*/  IMAD.IADD R155, R8, 0x1, R143 ;  /* 0x00000001089b7824 */ /* 0x000fe200078e028f */
[----:B------:R-:W-:Y:S01]  /*4570*/  @!P5 R2UR UR7, R0 ;  /* 0x000000000007d2ca */ /* 0x000fe200000e0000 */
[----:B------:R-:W-:Y:S01]  /*4580*/  IMAD.IADD R165, R13, 0x1, R154 ;  /* 0x000000010da57824 */ /* 0x000fe200078e029a */
[C---:B------:R-:W-:Y:S04]  /*4590*/  ISETP.NE.AND P0, PT, R29.reuse, 0x2, PT ;  /* 0x000000021d00780c */ /* 0x040fe80003f05270 */
[----:B------:R-:W-:Y:S01]  /*45a0*/  SEL R3, RZ, 0x1, P0 ;  /* 0x00000001ff037807 */ /* 0x000fe20000000000 */
[----:B------:R-:W-:Y:S01]  /*45b0*/  IMAD.U32 R10, RZ, RZ, UR8 ;  /* 0x00000008ff0a7e24 */ /* 0x000fe2000f8e00ff */
[----:B------:R-:W-:Y:S01]  /*45c0*/  @!UP1 UIADD3 UR8, UPT, UPT, UR6, 0x200, URZ ;  /* 0x0000020006089890 */ /* 0x000fe2000fffe0ff */
[----:B------:R-:W-:Y:S01]  /*45d0*/  SEL R29, R29, RZ, P0 ;  /* 0x000000ff1d1d7207 */ /* 0x000fe20000000000 */
[----:B------:R-:W-:Y:S01]  /*45e0*/  VOTEU.ALL UP1, P5 ;  /* 0x0000000000ff7886 */ /* 0x000fe20002820000 */
[----:B------:R-:W-:Y:S02]  /*45f0*/  LOP3.LUT R28, R28, R3, RZ, 0x3c, !PT ;  /* 0x000000031c1c7212 */ /* 0x000fe400078e3cff */
[----:B------:R-:W-:Y:S01]  /*4600*/  IMAD.U32 R11, RZ, RZ, UR7 ;  /* 0x00000007ff0b7e24 */ /* 0x000fe2000f8e00ff */
[----:B------:R-:W-:Y:S04]  /*4610*/  @!P5 R2UR UR16, R10 ;  /* 0x000000000a10d2ca */ /* 0x000fe800000e0000 */
[----:B------:R-:W-:Y:S11]  /*4620*/  @!P5 R2UR UR17, R11 ;  /* 0x000000000b11d2ca */ /* 0x000ff600000e0000 */
[----:B------:R-:W-:Y:S02]  /*4630*/  @!UPT UIADD3 URZ, UPT, UPT, URZ, URZ, URZ ;  /* 0x000000fffffff290 */ /* 0x000fe4000fffe0ff */
[----:B------:R3:W-:Y:S01]  /*4640*/  @!UP1 UTMALDG.3D [UR8], [UR16], desc[UR14] ;  /* 0x00000e08100095b4 */ /* 0x0007e20008011000 */
[----:B------:R3:W-:Y:S01]  /*4650*/  @!P5 SYNCS.ARRIVE.TRANS64.RED.A0TR RZ, [UR6+0x80], R25 ;  /* 0x00008019ffffd9a7 */ /* 0x0007e20008300406 */
[----:B------:R-:W-:Y:S01]  /*4660*/  UPLOP3.LUT UP1, UPT, UPT, UPT, UPT, 0x80, 0x8 ;  /* 0x000000000008789c */ /* 0x000fe20003f2f070 */
[----:B------:R-:W-:Y:S01]  /*4670*/  SYNCS.ARRIVE.TRANS64.RED.A1T0 RZ, [UR37], RZ ;  /* 0x000000ffffff79a7 */ /* 0x000fe20008100425 */
[----:B------:R-:W-:Y:S09]  /*4680*/  @P3 BRA `(.L_x_79) ;  /* 0xfffffff400b43947 */ /* 0x000ff2000383ffff */
[----:B------:R-:W-:Y:S07]  /*4690*/  MOV R0, UR6 ;  /* 0x0000000600007c02 */ /* 0x000fee0008000f00 */
.L_x_80:
[----:B-1----:R-:W-:-:S04]  /*46a0*/  SHF.L.U32 R3, R30, 0x1f, RZ ;  /* 0x0000001f1e037819 */ /* 0x002fc800000006ff */
[----:B------:R1:W2:Y:S03]  /*46b0*/  SYNCS.PHASECHK.TRANS64.TRYWAIT P0, [R0+URZ+0x88], R3 ;  /* 0x00008803000075a7 */ /* 0x0002a600080011ff */
[----:B--2---:R-:W-:Y:S05]  /*46c0*/  @!P0 NANOSLEEP.SYNCS 0x989680 ;  /* 0x009896800000895d */ /* 0x004fea0003900000 */
[----:B------:R-:W2:Y:S02]  /*46d0*/  @!P0 SYNCS.PHASECHK.TRANS64 P0, [R0+URZ+0x88], R3 ;  /* 0x00008803000085a7 */ /* 0x000ea400080010ff */
[----:B--23--:R-:W-:Y:S05]  /*46e0*/  @P0 EXIT ;  /* 0x000000000000094d */ /* 0x00cfea0003800000 */
[----:B------:R-:W-:Y:S05]  /*46f0*/  BRA `(.L_x_80) ;  /* 0xfffffffc00e87947 */ /* 0x000fea000383ffff */
.L_x_71:
[----:B------:R-:W-:-:S06]  /*4700*/  UISETP.GE.AND UP1, UPT, UR8, 0x4, UPT ;  /* 0x000000040800788c */ /* 0x000fcc000bf26270 */
[----:B------:R-:W-:-:S13]  /*4710*/  PLOP3.LUT P0, PT, PT, PT, UP1, 0x80, 0x8 ;  /* 0x000000000008781c */ /* 0x000fda0003f0f018 */
[----:B------:R-:W-:Y:S05]  /*4720*/  @!P0 EXIT ;  /* 0x000000000000894d */ /* 0x000fea0003800000 */
[----:B------:R-:W-:Y:S01]  /*4730*/  BAR.SYNC.DEFER_BLOCKING 0x6, 0xa0 ;  /* 0x0182800000007b1d */ /* 0x000fe20000010000 */
[C---:B------:R-:W-:Y:S02]  /*4740*/  IMAD.SHL.U32 R3, R166.reuse, 0x40, RZ ;  /* 0x00000040a6037824 */ /* 0x040fe400078e00ff */
[----:B------:R-:W-:Y:S02]  /*4750*/  HFMA2 R76, -RZ, RZ, 0, 0 ;  /* 0x00000000ff4c7431 */ /* 0x000fe400000001ff */
[C---:B------:R-:W-:Y:S01]  /*4760*/  IMAD.SHL.U32 R168, R166.reuse, 0x8, RZ ;  /* 0x00000008a6a87824 */ /* 0x040fe200078e00ff */
[----:B------:R-:W-:Y:S01]  /*4770*/  CS2R R174, SRZ ;  /* 0x0000000000ae7805 */ /* 0x000fe2000001ff00 */
[----:B------:R-:W-:Y:S01]  /*4780*/  IMAD.U32 R79, R166, 0x10000, RZ ;  /* 0x00010000a64f7824 */ /* 0x000fe200078e00ff */
[----:B------:R-:W-:Y:S01]  /*4790*/  UMOV UR43, 0x400 ;  /* 0x00000400002b7882 */ /* 0x000fe20000000000 */
[----:B------:R-:W-:Y:S01]  /*47a0*/  LOP3.LUT R5, R3, 0x180, RZ, 0xc0, !PT ;  /* 0x0000018003057812 */ /* 0x000fe200078ec0ff */
[----:B------:R-:W-:Y:S01]  /*47b0*/  ULEA UR43, UR37, UR43, 0x18 ;  /* 0x0000002b252b7291 */ /* 0x000fe2000f8ec0ff */
[----:B------:R-:W1:Y:S01]  /*47c0*/  LDC R167, c[0x0][0x370] ;  /* 0x0000dc00ffa77b82 */ /* 0x000e620000000800 */
[----:B------:R-:W-:Y:S01]  /*47d0*/  LOP3.LUT R79, R79, 0x600000, RZ, 0xc0, !PT ;  /* 0x006000004f4f7812 */ /* 0x000fe200078ec0ff */
[----:B------:R-:W-:Y:S01]  /*47e0*/  IMAD.MOV.U32 R181, RZ, RZ, RZ ;  /* 0x000000ffffb57224 */ /* 0x000fe200078e00ff */
[----:B------:R-:W-:Y:S01]  /*47f0*/  LOP3.LUT R168, R5, 0x30, R168, 0xf8, !PT ;  /* 0x0000003005a87812 */ /* 0x000fe200078ef8a8 */
[----:B------:R-:W-:Y:S01]  /*4800*/  UIADD3 UR4, UPT, UPT, UR43, 0x2200, URZ ;  /* 0x000022002b047890 */ /* 0x000fe2000fffe0ff */
[----:B------:R-:W-:Y:S01]  /*4810*/  IMAD.MOV.U32 R173, RZ, RZ, RZ ;  /* 0x000000ffffad7224 */ /* 0x000fe200078e00ff */
[----:B------:R-:W2:Y:S01]  /*4820*/  LDCU.64 UR46, c[0x0][0x348] ;  /* 0x00006900ff2e77ac */ /* 0x000ea20008000a00 */
[----:B------:R-:W-:Y:S01]  /*4830*/  LOP3.LUT R168, R168, 0x1e40, R3, 0xf8, !PT ;  /* 0x00001e40a8a87812 */ /* 0x000fe200078ef803 */
[----:B------:R-:W4:Y:S01]  /*4840*/  LDC R74, c[0x0][0xb0c] ;  /* 0x0002c300ff4a7b82 */ /* 0x000f220000000800 */
[----:B------:R-:W-:Y:S01]  /*4850*/  IMAD.SHL.U32 R3, R166, 0x10, RZ ;  /* 0x00000010a6037824 */ /* 0x000fe200078e00ff */
[----:B------:R-:W-:Y:S01]  /*4860*/  MOV R179, UR4 ;  /* 0x0000000400b37c02 */ /* 0x000fe20008000f00 */
[----:B------:R-:W1:Y:S03]  /*4870*/  LDCU.64 UR38, c[0x0][0x888] ;  /* 0x00011100ff2677ac */ /* 0x000e660008000a00 */
[C---:B------:R-:W-:Y:S01]  /*4880*/  LOP3.LUT R5, R3.reuse, 0x20, RZ, 0xc0, !PT ;  /* 0x0000002003057812 */ /* 0x040fe200078ec0ff */
[----:B------:R-:W3:Y:S01]  /*4890*/  LDS R0, [UR43+0x150] ;  /* 0x0001502bff007984 */ /* 0x000ee20008000800 */
[----:B------:R-:W1:Y:S01]  /*48a0*/  LDC R170, c[0x0][0xb20] ;  /* 0x0002c800ffaa7b82 */ /* 0x000e620000000800 */
[----:B------:R-:W-:Y:S01]  /*48b0*/  LOP3.LUT R3, R3, 0x40, RZ, 0xc0, !PT ;  /* 0x0000004003037812 */ /* 0x000fe200078ec0ff */
[----:B------:R-:W-:-:S06]  /*48c0*/  UIADD3 UR42, UPT, UPT, UR43, 0x200, URZ ;  /* 0x000002002b2a7890 */ /* 0x000fcc000fffe0ff */
[----:B------:R-:W1:Y:S08]  /*48d0*/  LDC R73, c[0x0][0xb30] ;  /* 0x0002cc00ff497b82 */ /* 0x000e700000000800 */
[----:B------:R-:W1:Y:S08]  /*48e0*/  LDC.64 R152, c[0x0][0xb10] ;  /* 0x0002c400ff987b82 */ /* 0x000e700000000a00 */
[----:B------:R-:W1:Y:S08]  /*48f0*/  LDC.64 R70, c[0x0][0xb18] ;  /* 0x0002c600ff467b82 */ /* 0x000e700000000a00 */
[----:B------:R-:W1:Y:S01]  /*4900*/  LDC.64 R148, c[0x0][0x888] ;  /* 0x00022200ff947b82 */ /* 0x000e620000000a00 */
[----:B---3--:R-:W-:-:S07]  /*4910*/  IMAD.IADD R79, R0, 0x1, R79 ;  /* 0x00000001004f7824 */ /* 0x008fce00078e024f */
[----:B------:R-:W3:Y:S01]  /*4920*/  LDC.64 R68, c[0x0][0xb28] ;  /* 0x0002ca00ff447b82 */ /* 0x000ee20000000a00 */
[----:B------:R-:W-:-:S05]  /*4930*/  VIADD R0, R168, UR43 ;  /* 0x0000002ba8007c36 */ /* 0x000fca0008000000 */
[--C-:B------:R-:W-:Y:S02]  /*4940*/  IADD3 R178, PT, PT, -R5, 0x200, R0.reuse ;  /* 0x0000020005b27810 */ /* 0x100fe40007ffe100 */
[----:B------:R-:W1:Y:S01]  /*4950*/  LDC.64 R150, c[0x0][0x890] ;  /* 0x00022400ff967b82 */ /* 0x000e620000000a00 */
[----:B------:R-:W-:Y:S02]  /*4960*/  IADD3 R177, PT, PT, -R3, 0x200, R0 ;  /* 0x0000020003b17810 */ /* 0x000fe40007ffe100 */
[----:B------:R-:W-:-:S05]  /*4970*/  IMAD.IADD R176, R178, 0x1, -R3 ;  /* 0x00000001b2b07824 */ /* 0x000fca00078e0a03 */
[----:B------:R-:W1:Y:S08]  /*4980*/  LDC.64 R146, c[0x0][0x8b0] ;  /* 0x00022c00ff927b82 */ /* 0x000e700000000a00 */
[----:B------:R-:W1:Y:S08]  /*4990*/  LDC.64 R144, c[0x0][0x8a8] ;  /* 0x00022a00ff907b82 */ /* 0x000e700000000a00 */
[----:B--2-4-:R-:W1:Y:S02]  /*49a0*/  LDC R172, c[0x0][0x374] ;  /* 0x0000dd00ffac7b82 */ /* 0x014e640000000800 */
.L_x_98:
[C---:B------:R-:W-:Y:S02]  /*49b0*/  LEA R0, R181.reuse, UR43, 0x3 ;  /* 0x0000002bb5007c11 */ /* 0x040fe4000f8e18ff */
[----:B------:R-:W-:Y:S02]  /*49c0*/  SHF.L.U32 R3, R174, 0x1f, RZ ;  /* 0x0000001fae037819 */ /* 0x000fe400000006ff */
[----:B------:R-:W-:Y:S02]  /*49d0*/  LEA R16, R181, UR43, 0x4 ;  /* 0x0000002bb5107c11 */ /* 0x000fe4000f8e20ff */
[----:B--2---:R-:W2:Y:S02]  /*49e0*/  SYNCS.PHASECHK.TRANS64.TRYWAIT P0, [R0+URZ+0xa0], R3 ;  /* 0x0000a003000075a7 */ /* 0x004ea400080011ff */
[----:B-12---:R-:W-:Y:S05]  /*49f0*/  @!P0 BRA `(.L_x_81) ;  /* 0x0000002800c08947 */ /* 0x006fea0003800000 */
.L_x_138:
[----:B------:R-:W4:Y:S01]  /*4a00*/  LDC.64 R12, c[0x0][0xb10] ;  /* 0x0002c400ff0c7b82 */ /* 0x000f220000000a00 */
[----:B------:R-:W3:Y:S01]  /*4a10*/  LDS.128 R16, [R16+0x130] ;  /* 0x0001300010107984 */ /* 0x000ee20000000c00 */
[----:B-1----:R-:W-:Y:S01]  /*4a20*/  ISETP.NE.AND P1, PT, R73, 0x1, PT ;  /* 0x000000014900780c */ /* 0x002fe20003f25270 */
[----:B--2---:R-:W-:Y:S01]  /*4a30*/  VIADD R0, R0, 0xb0 ;  /* 0x000000b000007836 */ /* 0x004fe20000000000 */
[----:B------:R-:W-:Y:S04]  /*4a40*/  ISETP.GE.AND P0, PT, R72, 0x1, PT ;  /* 0x000000014800780c */ /* 0x000fe80003f06270 */
[----:B------:R-:W1:Y:S01]  /*4a50*/  LDC.64 R10, c[0x0][0xb18] ;  /* 0x0002c600ff0a7b82 */ /* 0x000e620000000a00 */
[----:B------:R-:W-:Y:S01]  /*4a60*/  PRMT R0, RZ, 0x654, R0 ;  /* 0x00000654ff007816 */ /* 0x000fe20000000000 */
[----:B------:R-:W-:Y:S01]  /*4a70*/  @!PT LDS RZ, [RZ] ;  /* 0x00000000fffff984 */ /* 0x000fe20000000800 */
[----:B------:R-:W-:Y:S01]  /*4a80*/  @!PT LDS RZ, [RZ] ;  /* 0x00000000fffff984 */ /* 0x000fe20000000800 */
[----:B------:R-:W-:Y:S01]  /*4a90*/  @!PT LDS RZ, [RZ] ;  /* 0x00000000fffff984 */ /* 0x000fe20000000800 */
[----:B------:R-:W-:Y:S01]  /*4aa0*/  @!PT LDS RZ, [RZ] ;  /* 0x00000000fffff984 */ /* 0x000fe20000000800 */
[----:B------:R2:W-:Y:S06]  /*4ab0*/  MEMBAR.ALL.CTA ;  /* 0x0000000000007992 */ /* 0x0005ec0000008000 */
[----:B--2---:R-:W2:Y:S01]  /*4ac0*/  FENCE.VIEW.ASYNC.S ;  /* 0x00000000000073c6 */ /* 0x004ea20000000000 */
[----:B------:R-:W1:Y:S08]  /*4ad0*/  @!P1 LDC R14, c[0x0][0xb20] ;  /* 0x0002c800ff0e9b82 */ /* 0x000e700000000800 */
[----:B------:R-:W1:Y:S01]  /*4ae0*/  @!P1 LDC R9, c[0x0][0xb0c] ;  /* 0x0002c300ff099b82 */ /* 0x000e620000000800 */
[----:B--2---:R2:W-:Y:S01]  /*4af0*/  SYNCS.ARRIVE.TRANS64.RED.A1T0 RZ, [R0+URZ], RZ ;  /* 0x000000ff00ff79a7 */ /* 0x0045e200081004ff */
[----:B---3--:R-:W-:Y:S04]  /*4b00*/  LOP3.LUT P4, RZ, R18, 0x1, RZ, 0xc0, !PT ;  /* 0x0000000112ff7812 */ /* 0x008fe8000788c0ff */
[----:B------:R-:W-:Y:S09]  /*4b10*/  P2R R180, PR, RZ, 0x10 ;  /* 0x00000010ffb47803 */ /* 0x000ff20000000000 */
[----:B------:R-:W-:Y:S02]  /*4b20*/  @P4 MOV R77, R16 ;  /* 0x00000010004d4202 */ /* 0x000fe40000000f00 */
[----:B------:R-:W-:Y:S01]  /*4b30*/  @P4 LOP3.LUT R75, R17, 0xffff, RZ, 0xc0, !PT ;  /* 0x0000ffff114b4812 */ /* 0x000fe200078ec0ff */
[----:B--2-4-:R-:W-:Y:S06]  /*4b40*/  @!P0 BRA `(.L_x_82) ;  /* 0x0000000000a48947 */ /* 0x014fec0003800000 */
[----:B------:R-:W-:Y:S01]  /*4b50*/  IMAD.HI.U32 R21, R172, R71, RZ ;  /* 0x00000047ac157227 */ /* 0x000fe200078e00ff */
[----:B------:R-:W-:Y:S02]  /*4b60*/  ISETP.NE.AND P0, PT, R70, 0x1, PT ;  /* 0x000000014600780c */ /* 0x000fe40003f05270 */
[----:B------:R-:W-:Y:S01]  /*4b70*/  ISETP.NE.AND P2, PT, R72, 0x1, PT ;  /* 0x000000014800780c */ /* 0x000fe20003f45270 */
[----:B------:R-:W-:Y:S01]  /*4b80*/  IMAD.HI.U32 R20, R167, R152, RZ ;  /* 0x00000098a7147227 */ /* 0x000fe200078e00ff */
[----:B------:R-:W-:Y:S02]  /*4b90*/  SHF.R.U32.HI R21, RZ, R170, R21 ;  /* 0x000000aaff157219 */ /* 0x000fe40000011615 */
[----:B------:R-:W-:Y:S01]  /*4ba0*/  ISETP.NE.AND P3, PT, R74, 0x1, PT ;  /* 0x000000014a00780c */ /* 0x000fe20003f65270 */
[----:B------:R-:W-:Y:S01]  /*4bb0*/  IMAD.HI.U32 R24, R77, R152, RZ ;  /* 0x000000984d187227 */ /* 0x000fe200078e00ff */
[----:B------:R-:W-:Y:S02]  /*4bc0*/  SHF.R.U32.HI R20, RZ, R153, R20 ;  /* 0x00000099ff147219 */ /* 0x000fe40000011614 */
[----:B------:R-:W-:Y:S01]  /*4bd0*/  SEL R3, R172, R21, !P0 ;  /* 0x00000015ac037207 */ /* 0x000fe20004000000 */
[----:B------:R-:W-:Y:S01]  /*4be0*/  IMAD.HI.U32 R21, R75, R71, RZ ;  /* 0x000000474b157227 */ /* 0x000fe200078e00ff */
[----:B------:R-:W-:Y:S02]  /*4bf0*/  SEL R7, R167, R20, !P3 ;  /* 0x00000014a7077207 */ /* 0x000fe40005800000 */
[----:B------:R-:W-:Y:S01]  /*4c00*/  SHF.R.U32.HI R24, RZ, R153, R24 ;  /* 0x00000099ff187219 */ /* 0x000fe20000011618 */
[-C--:B------:R-:W-:Y:S04]  /*4c10*/  IMAD.HI.U32 R20, R3, R68.reuse, RZ ;  /* 0x0000004403147227 */ /* 0x080fe800078e00ff */
[----:B------:R-:W-:Y:S01]  /*4c20*/  IMAD.HI.U32 R22, R7, R68, RZ ;  /* 0x0000004407167227 */ /* 0x000fe200078e00ff */
[-C--:B------:R-:W-:Y:S02]  /*4c30*/  @P2 SHF.R.U32.HI R3, RZ, R69.reuse, R20 ;  /* 0x00000045ff032219 */ /* 0x080fe40000011614 */
[----:B------:R-:W-:Y:S02]  /*4c40*/  SHF.R.U32.HI R20, RZ, R170, R21 ;  /* 0x000000aaff147219 */ /* 0x000fe40000011615 */
[----:B------:R-:W-:Y:S01]  /*4c50*/  @P2 SHF.R.U32.HI R7, RZ, R69, R22 ;  /* 0x00000045ff072219 */ /* 0x000fe20000011616 */
[C---:B------:R-:W-:Y:S01]  /*4c60*/  IMAD R2, R72.reuse, R3, RZ ;  /* 0x0000000348027224 */ /* 0x040fe200078e02ff */
[----:B------:R-:W-:Y:S02]  /*4c70*/  SEL R5, R75, R20, !P0 ;  /* 0x000000144b057207 */ /* 0x000fe40004000000 */
[----:B------:R-:W-:Y:S01]  /*4c80*/  SEL R3, R77, R24, !P3 ;  /* 0x000000184d037207 */ /* 0x000fe20005800000 */
[----:B------:R-:W-:Y:S01]  /*4c90*/  IMAD R4, R72, R7, RZ ;  /* 0x0000000748047224 */ /* 0x000fe200078e02ff */
[C---:B------:R-:W-:Y:S01]  /*4ca0*/  ISETP.GE.AND P0, PT, R5.reuse, R2, PT ;  /* 0x000000020500720c */ /* 0x040fe20003f06270 */
[----:B------:R-:W-:Y:S03]  /*4cb0*/  IMAD.HI.U32 R6, R5, R68, RZ ;  /* 0x0000004405067227 */ /* 0x000fe600078e00ff */
[----:B------:R-:W-:Y:S01]  /*4cc0*/  ISETP.GE.OR P0, PT, R3, R4, P0 ;  /* 0x000000040300720c */ /* 0x000fe20000706670 */
[----:B------:R-:W-:Y:S01]  /*4cd0*/  IMAD.MOV R4, RZ, RZ, -R3 ;  /* 0x000000ffff047224 */ /* 0x000fe200078e0a03 */
[-C--:B------:R-:W-:Y:S03]  /*4ce0*/  SHF.R.U32.HI R6, RZ, R69.reuse, R6 ;  /* 0x00000045ff067219 */ /* 0x080fe60000011606 */
[----:B------:R-:W-:Y:S01]  /*4cf0*/  IMAD R77, R74, R4, R77 ;  /* 0x000000044a4d7224 */ /* 0x000fe200078e024d */
[----:B------:R-:W-:Y:S05]  /*4d00*/  SEL R15, R5, R6, !P2 ;  /* 0x00000006050f7207 */ /* 0x000fea0005000000 */
[----:B------:R-:W-:Y:S02]  /*4d10*/  IMAD.MOV R6, RZ, RZ, -R15 ;  /* 0x000000ffff067224 */ /* 0x000fe400078e0a0f */
[C---:B------:R-:W-:Y:S04]  /*4d20*/  @!P0 IMAD.HI.U32 R2, R3.reuse, R68, RZ ;  /* 0x0000004403028227 */ /* 0x040fe800078e00ff */
[----:B------:R-:W-:Y:S01]  /*4d30*/  IMAD R6, R72, R6, R5 ;  /* 0x0000000648067224 */ /* 0x000fe200078e0205 */
[----:B------:R-:W-:Y:S04]  /*4d40*/  @!P0 SHF.R.U32.HI R2, RZ, R69, R2 ;  /* 0x00000045ff028219 */ /* 0x000fe80000011602 */
[----:B------:R-:W-:Y:S02]  /*4d50*/  @!P0 SEL R0, R3, R2, !P2 ;  /* 0x0000000203008207 */ /* 0x000fe40005000000 */
[----:B------:R-:W-:Y:S02]  /*4d60*/  IADD3 R2, PT, PT, -R5, RZ, RZ ;  /* 0x000000ff05027210 */ /* 0x000fe40007ffe1ff */
[----:B------:R-:W-:Y:S01]  /*4d70*/  @!P0 IADD3 R8, PT, PT, R15, -R0, RZ ;  /* 0x800000000f088210 */ /* 0x000fe20007ffe0ff */
[----:B------:R-:W-:Y:S02]  /*4d80*/  @!P0 IMAD R0, R7, R6, R0 ;  /* 0x0000000607008224 */ /* 0x000fe400078e0200 */
[----:B------:R-:W-:Y:S02]  /*4d90*/  IMAD R75, R70, R2, R75 ;  /* 0x00000002464b7224 */ /* 0x000fe400078e024b */
[----:B------:R-:W-:Y:S02]  /*4da0*/  @!P0 IMAD R5, R8, R72, R3 ;  /* 0x0000004808058224 */ /* 0x000fe400078e0203 */
[----:B------:R-:W-:Y:S04]  /*4db0*/  @!P0 IMAD.MOV.U32 R3, RZ, RZ, R0 ;  /* 0x000000ffff038224 */ /* 0x000fe800078e0000 */
[----:B------:R-:W-:Y:S02]  /*4dc0*/  IMAD R77, R3, R74, R77 ;  /* 0x0000004a034d7224 */ /* 0x000fe400078e024d */
[----:B------:R-:W-:Y:S07]  /*4dd0*/  IMAD R75, R5, R70, R75 ;  /* 0x00000046054b7224 */ /* 0x000fee00078e024b */
.L_x_82:
[----:B------:R-:W-:Y:S01]  /*4de0*/  @!P1 IMAD.HI.U32 R0, R77, R12, RZ ;  /* 0x0000000c4d009227 */ /* 0x000fe200078e00ff */
[----:B-1----:R-:W-:Y:S01]  /*4df0*/  @!P1 ISETP.NE.AND P0, PT, R10, 0x1, PT ;  /* 0x000000010a00980c */ /* 0x002fe20003f05270 */
[----:B------:R-:W-:Y:S01]  /*4e00*/  ULOP3.LUT UP0, URZ, UR42, 0x1b0, URZ, 0xc0, !UPT ;  /* 0x000001b02aff7892 */ /* 0x000fe2000f80c0ff */
[----:B------:R-:W-:Y:S01]  /*4e10*/  @!P1 ISETP.NE.AND P2, PT, R9, 0x1, PT ;  /* 0x000000010900980c */ /* 0x000fe20003f45270 */
[----:B------:R-:W-:Y:S01]  /*4e20*/  @!P1 IMAD.HI.U32 R3, R75, R11, RZ ;  /* 0x0000000b4b039227 */ /* 0x000fe200078e00ff */
[----:B------:R-:W-:Y:S02]  /*4e30*/  @!P1 SHF.R.U32.HI R0, RZ, R13, R0 ;  /* 0x0000000dff009219 */ /* 0x000fe40000011600 */
[----:B------:R-:W-:Y:S01]  /*4e40*/  @P4 SHF.R.U32.HI R171, RZ, 0x10, R17 ;  /* 0x00000010ffab4819 */ /* 0x000fe20000011611 */
[----:B------:R-:W-:Y:S01]  /*4e50*/  VIADD R181, R181, 0x1 ;  /* 0x00000001b5b57836 */ /* 0x000fe20000000000 */
[----:B------:R-:W-:Y:S02]  /*4e60*/  @!P1 SHF.R.U32.HI R2, RZ, R14, R3 ;  /* 0x0000000eff029219 */ /* 0x000fe40000011603 */
[----:B------:R-:W-:Y:S02]  /*4e70*/  @!P1 SEL R3, R77, R0, !P2 ;  /* 0x000000004d039207 */ /* 0x000fe40005000000 */
[----:B------:R-:W-:Y:S05]  /*4e80*/  @!P1 SEL R2, R75, R2, !P0 ;  /* 0x000000024b029207 */ /* 0x000fea0004000000 */
[----:B------:R-:W-:Y:S02]  /*4e90*/  @!P1 IMAD.IADD R0, R2, 0x1, -R3 ;  /* 0x0000000102009824 */ /* 0x000fe400078e0a03 */
[----:B------:R-:W-:Y:S02]  /*4ea0*/  @!P1 IMAD.IADD R2, R3, 0x1, -R2 ;  /* 0x0000000103029824 */ /* 0x000fe400078e0a02 */
[----:B------:R-:W-:Y:S02]  /*4eb0*/  @!P1 IMAD R77, R0, R9, R77 ;  /* 0x00000009004d9224 */ /* 0x000fe400078e024d */
[----:B------:R-:W-:Y:S01]  /*4ec0*/  @!P1 IMAD R75, R2, R10, R75 ;  /* 0x0000000a024b9224 */ /* 0x000fe200078e024b */
[----:B------:R-:W-:Y:S06]  /*4ed0*/  BRA.U !UP0, `(.L_x_83) ;  /* 0x0000000108407547 */ /* 0x000fec000b800000 */
[----:B------:R-:W1:Y:S01]  /*4ee0*/  LDCU.64 UR8, c[0x4][0x80] ;  /* 0x01001000ff0877ac */ /* 0x000e620008000a00 */
[----:B------:R-:W-:Y:S01]  /*4ef0*/  MOV R3, 0x0 ;  /* 0x0000000000037802 */ /* 0x000fe20000000f00 */
[----:B------:R-:W-:Y:S02]  /*4f00*/  HFMA2 R12, -RZ, RZ, 0, 5.9604644775390625e-08 ;  /* 0x00000001ff0c7431 */ /* 0x000fe400000001ff */
[----:B------:R-:W-:Y:S02]  /*4f10*/  IMAD.MOV.U32 R8, RZ, RZ, 0x70 ;  /* 0x00000070ff087424 */ /* 0x000fe400078e00ff */
[----:B------:R-:W-:Y:S01]  /*4f20*/  IMAD.MOV.U32 R13, RZ, RZ, RZ ;  /* 0x000000ffff0d7224 */ /* 0x000fe200078e00ff */
[----:B------:R-:W2:Y:S01]  /*4f30*/  LDCU.64 UR6, c[0x4][0x88] ;  /* 0x01001100ff0677ac */ /* 0x000ea20008000a00 */
[----:B------:R-:W3:Y:S01]  /*4f40*/  LDC.64 R2, c[0x4][R3] ;  /* 0x0100000003027b82 */ /* 0x000ee20000000a00 */
[----:B------:R-:W4:Y:S01]  /*4f50*/  LDCU.64 UR4, c[0x4][0x8] ;  /* 0x01000100ff0477ac */ /* 0x000f220008000a00 */
[----:B-1----:R-:W-:Y:S01]  /*4f60*/  MOV R5, UR9 ;  /* 0x0000000900057c02 */ /* 0x002fe20008000f00 */
[----:B------:R-:W-:Y:S01]  /*4f70*/  IMAD.U32 R4, RZ, RZ, UR8 ;  /* 0x00000008ff047e24 */ /* 0x000fe2000f8e00ff */
[----:B--2---:R-:W-:Y:S01]  /*4f80*/  MOV R7, UR7 ;  /* 0x0000000700077c02 */ /* 0x004fe20008000f00 */
[----:B------:R-:W-:Y:S01]  /*4f90*/  IMAD.U32 R6, RZ, RZ, UR6 ;  /* 0x00000006ff067e24 */ /* 0x000fe2000f8e00ff */
[----:B----4-:R-:W-:Y:S01]  /*4fa0*/  MOV R11, UR5 ;  /* 0x00000005000b7c02 */ /* 0x010fe20008000f00 */
[----:B------:R-:W-:Y:S02]  /*4fb0*/  IMAD.U32 R10, RZ, RZ, UR4 ;  /* 0x00000004ff0a7e24 */ /* 0x000fe4000f8e00ff */
[----:B------:R-:W-:Y:S07]  /*4fc0*/  LEPC R20, `(.L_x_83) ;  /* 0x000000001014794e */ /* 0x000fee0000000000 */
[----:B---3-5:R-:W-:Y:S05]  /*4fd0*/  CALL.ABS.NOINC R2 ;  /* 0x0000000002007343 */ /* 0x028fea0003c00000 */
.L_x_83:
[----:B------:R-:W-:Y:S01]  /*4fe0*/  LOP3.LUT P0, RZ, R179, 0x1b0, RZ, 0xc0, !PT ;  /* 0x000001b0b3ff7812 */ /* 0x000fe2000780c0ff */
[----:B------:R-:W-:Y:S11]  /*4ff0*/  BSSY.RECONVERGENT B6, `(.L_x_84) ;  /* 0x0000013000067945 */ /* 0x000ff60003800200 */
[----:B------:R-:W-:Y:S01]  /*5000*/  @!UPT UIADD3 URZ, UPT, UPT, URZ, URZ, URZ ;  /* 0x000000fffffff290 */ /* 0x000fe2000fffe0ff */
[----:B------:R-:W-:Y:S05]  /*5010*/  @!P0 BRA `(.L_x_85) ;  /* 0x0000000000408947 */ /* 0x000fea0003800000 */
        /* <DEDUP_REMOVED lines=16> */
.L_x_85:
[----:B------:R-:W-:Y:S05]  /*5120*/  BSYNC.RECONVERGENT B6 ;  /* 0x0000000000067941 */ /* 0x000fea0003800200 */
.L_x_84:
[----:B------:R-:W-:Y:S01]  /*5130*/  ISETP.NE.U32.AND P3, PT, R150, RZ, PT ;  /* 0x000000ff9600720c */ /* 0x000fe20003f65070 */
[----:B------:R-:W-:Y:S01]  /*5140*/  UISETP.NE.AND UP1, UPT, UR44, URZ, UPT ;  /* 0x000000ff2c00728c */ /* 0x000fe2000bf25270 */
[----:B------:R-:W-:Y:S02]  /*5150*/  ISETP.NE.U32.AND P4, PT, R146, RZ, PT ;  /* 0x000000ff9200720c */ /* 0x000fe40003f85070 */
[----:B------:R-:W-:Y:S02]  /*5160*/  ISETP.NE.AND.EX P3, PT, R151, RZ, PT, P3 ;  /* 0x000000ff9700720c */ /* 0x000fe40003f65330 */
[----:B------:R-:W-:Y:S02]  /*5170*/  PLOP3.LUT P1, PT, PT, PT, PT, 0x8, 0x80 ;  /* 0x000000000080781c */ /* 0x000fe40003f2e170 */
[----:B------:R-:W-:Y:S02]  /*5180*/  PLOP3.LUT P0, PT, PT, PT, UP1, 0x80, 0x8 ;  /* 0x000000000008781c */ /* 0x000fe40003f0f018 */
[----:B------:R-:W-:Y:S02]  /*5190*/  ISETP.NE.AND.EX P4, PT, R147, RZ, PT, P4 ;  /* 0x000000ff9300720c */ /* 0x000fe40003f85340 */
[----:B------:R-:W1:Y:S09]  /*51a0*/  @UP1 LDCU.64 UR4, c[0x0][0x888] ;  /* 0x00011100ff0417ac */ /* 0x000e720008000a00 */
[----:B------:R-:W-:Y:S01]  /*51b0*/  @P0 PLOP3.LUT P1, PT, P3, PT, PT, 0x80, 0x8 ;  /* 0x000000000008081c */ /* 0x000fe20001f2f070 */
[----:B-1----:R-:W-:Y:S04]  /*51c0*/  @UP1 UISETP.NE.U32.AND UP0, UPT, UR4, URZ, UPT ;  /* 0x000000ff0400128c */ /* 0x002fe8000bf05070 */
[----:B------:R-:W-:Y:S04]  /*51d0*/  @UP1 UISETP.NE.AND.EX UP0, UPT, UR5, URZ, UPT, UP0 ;  /* 0x000000ff0500128c */ /* 0x000fe8000bf05300 */
[----:B------:R-:W-:Y:S01]  /*51e0*/  @UP1 USEL UR4, URZ, 0xffffffff, UP0 ;  /* 0xffffffffff041887 */ /* 0x000fe20008000000 */
[----:B------:R-:W-:Y:S11]  /*51f0*/  @!P3 BRA `(.L_x_86) ;  /* 0x00000000002cb947 */ /* 0x000ff60003800000 */
[----:B------:R-:W-:Y:S01]  /*5200*/  ISETP.NE.U32.AND P2, PT, R148, RZ, PT ;  /* 0x000000ff9400720c */ /* 0x000fe20003f45070 */
[----:B------:R-:W-:Y:S03]  /*5210*/  IMAD.MOV.U32 R164, RZ, RZ, 0x1 ;  /* 0x00000001ffa47424 */ /* 0x000fe600078e00ff */
[----:B------:R-:W-:Y:S11]  /*5220*/  ISETP.NE.AND.EX P2, PT, R149, RZ, PT, P2 ;  /* 0x000000ff9500720c */ /* 0x000ff60003f45320 */
[----:B------:R-:W-:Y:S02]  /*5230*/  @!UPT UIADD3 URZ, UPT, UPT, URZ, URZ, URZ ;  /* 0x000000fffffff290 */ /* 0x000fe4000fffe0ff */
[----:B------:R-:W1:Y:S01]  /*5240*/  @P2 LDC.64 R2, c[0x0][0x888] ;  /* 0x00022200ff022b82 */ /* 0x000e620000000a00 */
[----:B------:R-:W-:Y:S04]  /*5250*/  @P2 IMAD R0, R150, UR36, RZ ;  /* 0x0000002496002c24 */ /* 0x000fe8000f8e02ff */
[----:B-1----:R-:W-:Y:S04]  /*5260*/  @P2 IMAD.WIDE R2, R0, 0x4, R2 ;  /* 0x0000000400022825 */ /* 0x002fe800078e0202 */
[----:B------:R-:W-:Y:S01]  /*5270*/  HFMA2 R0, -RZ, RZ, 0, 5.9604644775390625e-08 ;  /* 0x00000001ff007431 */ /* 0x000fe200000001ff */
[----:B-----5:R1:W5:Y:S04]  /*5280*/  @P2 LDG.E R81, desc[UR40][R2.64] ;  /* 0x0000002802512981 */ /* 0x020368000c1e1900 */
[----:B------:R-:W-:Y:S01]  /*5290*/  @!P2 PRMT R164, R0, 0x7610, R164 ;  /* 0x0000761000a4a816 */ /* 0x000fe200000000a4 */
[----:B-1----:R-:W2:Y:S06]  /*52a0*/  @!P2 LDC R81, c[0x0][0x880] ;  /* 0x00022000ff51ab82 */ /* 0x002eac0000000800 */
.L_x_86:
[----:B------:R-:W-:Y:S05]  /*52b0*/  @!P4 BRA `(.L_x_87) ;  /* 0x000000000020c947 */ /* 0x000fea0003800000 */
[----:B------:R-:W-:Y:S04]  /*52c0*/  ISETP.NE.U32.AND P2, PT, R144, RZ, PT ;  /* 0x000000ff9000720c */ /* 0x000fe80003f45070 */
[----:B------:R-:W-:Y:S11]  /*52d0*/  ISETP.NE.AND.EX P2, PT, R145, RZ, PT, P2 ;  /* 0x000000ff9100720c */ /* 0x000ff60003f45320 */
[----:B------:R-:W-:Y:S02]  /*52e0*/  @!UPT UIADD3 URZ, UPT, UPT, URZ, URZ, URZ ;  /* 0x000000fffffff290 */ /* 0x000fe4000fffe0ff */
[----:B------:R-:W1:Y:S01]  /*52f0*/  @P2 LDC.64 R2, c[0x0][0x8a8] ;  /* 0x00022a00ff022b82 */ /* 0x000e620000000a00 */
[----:B------:R-:W-:Y:S04]  /*5300*/  @P2 IMAD R0, R146, UR36, RZ ;  /* 0x0000002492002c24 */ /* 0x000fe8000f8e02ff */
[----:B-1----:R-:W-:Y:S05]  /*5310*/  @P2 IMAD.WIDE R2, R0, 0x4, R2 ;  /* 0x0000000400022825 */ /* 0x002fea00078e0202 */
[----:B-----5:R1:W5:Y:S02]  /*5320*/  @P2 LDG.E R78, desc[UR40][R2.64] ;  /* 0x00000028024e2981 */ /* 0x020364000c1e1900 */
[----:B-1----:R-:W3:Y:S02]  /*5330*/  @!P2 LDC R78, c[0x0][0x8a0] ;  /* 0x00022800ff4eab82 */ /* 0x002ee40000000800 */
.L_x_87:
[----:B--2--5:R-:W-:Y:S01]  /*5340*/  @P0 FSETP.NEU.AND P4, PT, R81, RZ, PT ;  /* 0x000000ff5100020b */ /* 0x024fe20003f8d000 */
[----:B------:R-:W-:Y:S01]  /*5350*/  IMAD.U32 R0, RZ, RZ, UR4 ;  /* 0x00000004ff007e24 */ /* 0x000fe2000f8e00ff */
[----:B------:R-:W-:Y:S01]  /*5360*/  @P0 LOP3.LUT P2, RZ, R164, 0xff, RZ, 0xc0, !PT ;  /* 0x000000ffa4ff0812 */ /* 0x000fe2000784c0ff */
[----:B------:R-:W-:Y:S01]  /*5370*/  BSSY B1, `(.L_x_88) ;  /* 0x000003d000017945 */ /* 0x000fe20003800000 */
[----:B------:R-:W-:Y:S01]  /*5380*/  @P0 SEL R3, RZ, 0xffffffff, P4 ;  /* 0xffffffffff030807 */ /* 0x000fe20002000000 */
[C---:B------:R-:W-:Y:S01]  /*5390*/  IMAD R64, R76.reuse, 0x40, R79 ;  /* 0x000000404c407824 */ /* 0x040fe200078e024f */
[----:B------:R-:W-:Y:S02]  /*53a0*/  LEA R156, R76, UR43, 0x3 ;  /* 0x0000002b4c9c7c11 */ /* 0x000fe4000f8e18ff */
[----:B------:R-:W-:Y:S02]  /*53b0*/  CS2R R86, SRZ ;  /* 0x0000000000567805 */ /* 0x000fe4000001ff00 */
[----:B------:R-:W-:Y:S02]  /*53c0*/  @P1 SEL R3, R0, R3, !P2 ;  /* 0x0000000300031207 */ /* 0x000fe40005000000 */
[----:B------:R-:W-:Y:S02]  /*53d0*/  CS2R R84, SRZ ;  /* 0x0000000000547805 */ /* 0x000fe4000001ff00 */
[----:B------:R-:W-:Y:S02]  /*53e0*/  SHF.L.U32 R5, R175, 0x1f, RZ ;  /* 0x0000001faf057819 */ /* 0x000fe400000006ff */
[----:B------:R-:W-:Y:S02]  /*53f0*/  CS2R R90, SRZ ;  /* 0x00000000005a7805 */ /* 0x000fe4000001ff00 */
[----:B------:R-:W-:Y:S02]  /*5400*/  @P0 LOP3.LUT R3, R3, 0x1, RZ, 0xc0, !PT ;  /* 0x0000000103030812 */ /* 0x000fe400078ec0ff */
[----:B------:R-:W-:Y:S02]  /*5410*/  CS2R R88, SRZ ;  /* 0x0000000000587805 */ /* 0x000fe4000001ff00 */
[----:B------:R-:W-:Y:S02]  /*5420*/  PLOP3.LUT P5, PT, PT, PT, PT, 0x8, 0x80 ;  /* 0x000000000080781c */ /* 0x000fe40003fae170 */
[----:B------:R-:W-:Y:S02]  /*5430*/  CS2R R98, SRZ ;  /* 0x0000000000627805 */ /* 0x000fe4000001ff00 */
[----:B------:R-:W-:Y:S02]  /*5440*/  ISETP.NE.U32.OR P1, PT, R3, 0x1, !P0 ;  /* 0x000000010300780c */ /* 0x000fe40004725470 */
[----:B------:R-:W-:Y:S02]  /*5450*/  CS2R R96, SRZ ;  /* 0x0000000000607805 */ /* 0x000fe4000001ff00 */
[----:B------:R-:W-:Y:S02]  /*5460*/  CS2R R94, SRZ ;  /* 0x00000000005e7805 */ /* 0x000fe4000001ff00 */
[----:B------:R-:W-:Y:S07]  /*5470*/  CS2R R92, SRZ ;  /* 0x00000000005c7805 */ /* 0x000fee000001ff00 */
[----:B------:R-:W-:Y:S04]  /*5480*/  @P1 SHF.L.U32 R2, R173, 0x1f, RZ ;  /* 0x0000001fad021819 */ /* 0x000fe800000006ff */
[----:B------:R-:W1:Y:S01]  /*5490*/  @P1 SYNCS.PHASECHK.TRANS64.TRYWAIT P0, [UR43+0x80], R2 ;  /* 0x00008002ff0015a7 */ /* 0x000e62000800112b */
[----:B------:R2:W4:Y:S01]  /*54a0*/  SYNCS.PHASECHK.TRANS64.TRYWAIT P4, [R156+URZ+0xc0], R5 ;  /* 0x0000c0059c0075a7 */ /* 0x00052200080811ff */
[----:B-1----:R-:W-:Y:S01]  /*54b0*/  @P1 PLOP3.LUT P5, PT, P0, PT, PT, 0x8, 0x80 ;  /* 0x000000000080181c */ /* 0x002fe200007ae170 */
[----:B------:R-:W-:Y:S01]  /*54c0*/  @!UPT UIADD3 URZ, UPT, UPT, URZ, URZ, URZ ;  /* 0x000000fffffff290 */ /* 0x000fe2000fffe0ff */
[----:B--2-4-:R-:W-:Y:S11]  /*54d0*/  @!P1 BRA `(.L_x_89) ;  /* 0x0000000000989947 */ /* 0x014ff60003800000 */
[----:B------:R-:W-:Y:S01]  /*54e0*/  ISETP.NE.U32.AND P0, PT, RZ, UR38, PT ;  /* 0x00000026ff007c0c */ /* 0x000fe2000bf05070 */
[----:B------:R-:W-:Y:S01]  /*54f0*/  BSSY B0, `(.L_x_90) ;  /* 0x0000016000007945 */ /* 0x000fe20003800000 */
[----:B------:R-:W-:Y:S02]  /*5500*/  FSETP.NEU.AND P2, PT, R81, RZ, PT ;  /* 0x000000ff5100720b */ /* 0x000fe40003f4d000 */
[----:B------:R-:W-:Y:S02]  /*5510*/  CS2R R94, SRZ ;  /* 0x00000000005e7805 */ /* 0x000fe4000001ff00 */
[----:B------:R-:W-:Y:S02]  /*5520*/  ISETP.NE.AND.EX P0, PT, RZ, UR39, PT, P0 ;  /* 0x00000027ff007c0c */ /* 0x000fe4000bf05300 */
[----:B------:R-:W-:Y:S02]  /*5530*/  CS2R R92, SRZ ;  /* 0x00000000005c7805 */ /* 0x000fe4000001ff00 */
[----:B------:R-:W-:Y:S02]  /*5540*/  LOP3.LUT P1, RZ, R164, 0xff, RZ, 0xc0, !PT ;  /* 0x000000ffa4ff7812 */ /* 0x000fe4000782c0ff */
[----:B------:R-:W-:Y:S02]  /*5550*/  CS2R R98, SRZ ;  /* 0x0000000000627805 */ /* 0x000fe4000001ff00 */
[----:B------:R-:W-:Y:S02]  /*5560*/  SEL R0, RZ, 0xffffffff, P2 ;  /* 0xffffffffff007807 */ /* 0x000fe40001000000 */
[----:B------:R-:W-:Y:S02]  /*5570*/  CS2R R96, SRZ ;  /* 0x0000000000607805 */ /* 0x000fe4000001ff00 */
[----:B------:R-:W-:Y:S02]  /*5580*/  SEL R3, RZ, 0xffffffff, P0 ;  /* 0xffffffffff037807 */ /* 0x000fe40000000000 */
[----:B------:R-:W-:Y:S02]  /*5590*/  CS2R R90, SRZ ;  /* 0x00000000005a7805 */ /* 0x000fe4000001ff00 */
[----:B------:R-:W-:Y:S02]  /*55a0*/  CS2R R88, SRZ ;  /* 0x0000000000587805 */ /* 0x000fe4000001ff00 */
[----:B------:R-:W-:Y:S02]  /*55b0*/  CS2R R86, SRZ ;  /* 0x0000000000567805 */ /* 0x000fe4000001ff00 */
[----:B------:R-:W-:Y:S02]  /*55c0*/  @P3 SEL R0, R3, R0, !P1 ;  /* 0x0000000003003207 */ /* 0x000fe40004800000 */
[----:B------:R-:W-:Y:S02]  /*55d0*/  CS2R R84, SRZ ;  /* 0x0000000000547805 */ /* 0x000fe4000001ff00 */
[----:B------:R-:W-:Y:S04]  /*55e0*/  LOP3.LUT R0, R0, 0x1, RZ, 0xc0, !PT ;  /* 0x0000000100007812 */ /* 0x000fe800078ec0ff */
[----:B------:R-:W-:Y:S01]  /*55f0*/  ISETP.NE.U32.AND P0, PT, R0, 0x1, PT ;  /* 0x000000010000780c */ /* 0x000fe20003f05070 */
[----:B------:R-:W-:Y:S01]  /*5600*/  @!UPT UIADD3 URZ, UPT, UPT, URZ, URZ, URZ ;  /* 0x000000fffffff290 */ /* 0x000fe2000fffe0ff */
[----:B------:R-:W-:Y:S11]  /*5610*/  @!P5 BRA `(.L_x_91) ;  /* 0x00000000000cd947 */ /* 0x000ff60003800000 */
[----:B------:R-:W-:Y:S04]  /*5620*/  SHF.L.U32 R3, R173, 0x1f, RZ ;  /* 0x0000001fad037819 */ /* 0x000fe800000006ff */
[----:B------:R-:W1:Y:S02]  /*5630*/  SYNCS.PHASECHK.TRANS64.TRYWAIT P1, [UR43+0x80], R3 ;  /* 0x00008003ff0075a7 */ /* 0x000e64000802112b */
[----:B-1----:R-:W-:Y:S05]  /*5640*/  @!P1 BRA `(.L_x_92) ;  /* 0x0000001c00c09947 */ /* 0x002fea0003800000 */
.L_x_91:
[----:B------:R-:W-:Y:S05]  /*5650*/  BSYNC B0 ;  /* 0x0000000000007941 */ /* 0x000fea0003800000 */
.L_x_90:
[----:B------:R2:W4:Y:S01]  /*5660*/  @P0 LDS.128 R92, [R168+UR43+0x200] ;  /* 0x0002002ba85c0984 */ /* 0x0005220008000c00 */
[----:B------:R-:W-:Y:S01]  /*5670*/  UIADD3 UR4, UPT, UPT, UR43, 0x88, URZ ;  /* 0x000000882b047890 */ /* 0x000fe2000fffe0ff */
[----:B------:R-:W-:Y:S02]  /*5680*/  LOP3.LUT R173, R173, 0x1, RZ, 0x3c, !PT ;  /* 0x00000001adad7812 */ /* 0x000fe400078e3cff */
[----:B------:R2:W1:Y:S01]  /*5690*/  @P0 LDS.128 R96, [R178+0x10] ;  /* 0x00001000b2600984 */ /* 0x0004620000000c00 */
[----:B------:R-:W-:Y:S03]  /*56a0*/  UPRMT UR4, UR37, 0x654, UR4 ;  /* 0x0000065425047896 */ /* 0x000fe60008000004 */
[----:B------:R2:W1:Y:S04]  /*56b0*/  @P0 LDS.128 R88, [R177+0x20] ;  /* 0x00002000b1580984 */ /* 0x0004680000000c00 */
[----:B------:R2:W1:Y:S01]  /*56c0*/  @P0 LDS.128 R84, [R176+0x30] ;  /* 0x00003000b0540984 */ /* 0x0004620000000c00 */
[----:B------:R-:W-:Y:S01]  /*56d0*/  @!PT LDS RZ, [RZ] ;  /* 0x00000000fffff984 */ /* 0x000fe20000000800 */
[----:B------:R-:W-:Y:S01]  /*56e0*/  @!PT LDS RZ, [RZ] ;  /* 0x00000000fffff984 */ /* 0x000fe20000000800 */
[----:B------:R-:W-:Y:S01]  /*56f0*/  @!PT LDS RZ, [RZ] ;  /* 0x00000000fffff984 */ /* 0x000fe20000000800 */
[----:B------:R-:W-:Y:S01]  /*5700*/  @!PT LDS RZ, [RZ] ;  /* 0x00000000fffff984 */ /* 0x000fe20000000800 */
[----:B------:R5:W-:Y:S06]  /*5710*/  MEMBAR.ALL.CTA ;  /* 0x0000000000007992 */ /* 0x000bec0000008000 */
[----:B-----5:R-:W5:Y:S02]  /*5720*/  FENCE.VIEW.ASYNC.S ;  /* 0x00000000000073c6 */ /* 0x020f640000000000 */
[----:B-----5:R-:W-:Y:S01]  /*5730*/  SYNCS.ARRIVE.TRANS64.RED.A1T0 RZ, [UR4], RZ ;  /* 0x000000ffffff79a7 */ /* 0x020fe20008100404 */
.L_x_89:
[----:B------:R-:W-:Y:S05]  /*5740*/  BSYNC B1 ;  /* 0x0000000000017941 */ /* 0x000fea0003800000 */
.L_x_88:
[----:B-1----:R-:W-:Y:S04]  /*5750*/  SHF.R.U32.HI R0, RZ, 0x15, R64 ;  /* 0x00000015ff007819 */ /* 0x002fe80000011640 */
[----:B------:R-:W-:Y:S01]  /*5760*/  LOP3.LUT P0, RZ, R0, 0x3, R169, 0x48, !PT ;  /* 0x0000000300ff7812 */ /* 0x000fe200078048a9 */
[----:B------:R-:W-:Y:S01]  /*5770*/  @!UPT UIADD3 URZ, UPT, UPT, URZ, URZ, URZ ;  /* 0x000000fffffff290 */ /* 0x000fe2000fffe0ff */
[----:B------:R-:W-:Y:S11]  /*5780*/  @P4 BRA `(.L_x_93) ;  /* 0x0000000000084947 */ /* 0x000ff60003800000 */
[----:B------:R-:W1:Y:S02]  /*5790*/  SYNCS.PHASECHK.TRANS64.TRYWAIT P1, [R156+URZ+0xc0], R5 ;  /* 0x0000c0059c0075a7 */ /* 0x000e6400080211ff */
[----:B-1----:R-:W-:Y:S05]  /*57a0*/  @!P1 BRA `(.L_x_94) ;  /* 0x0000001c00809947 */ /* 0x002fea0003800000 */
.L_x_93:
[----:B------:R-:W-:Y:S05]  /*57b0*/  @!P0 BRA `(.L_x_95) ;  /* 0x0000000000408947 */ /* 0x000fea0003800000 */
[----:B------:R-:W1:Y:S01]  /*57c0*/  LDCU.64 UR8, c[0x4][0x70] ;  /* 0x01000e00ff0877ac */ /* 0x000e620008000a00 */
[----:B------:R-:W-:Y:S01]  /*57d0*/  MOV R3, 0x0 ;  /* 0x0000000000037802 */ /* 0x000fe20000000f00 */
[----:B------:R-:W-:Y:S02]  /*57e0*/  HFMA2 R12, -RZ, RZ, 0, 5.9604644775390625e-08 ;  /* 0x00000001ff0c7431 */ /* 0x000fe400000001ff */
[----:B------:R-:W-:Y:S02]  /*57f0*/  IMAD.MOV.U32 R8, RZ, RZ, 0x192 ;  /* 0x00000192ff087424 */ /* 0x000fe400078e00ff */
[----:B------:R-:W-:Y:S01]  /*5800*/  IMAD.MOV.U32 R13, RZ, RZ, RZ ;  /* 0x000000ffff0d7224 */ /* 0x000fe200078e00ff */
[----:B------:R-:W5:Y:S01]  /*5810*/  LDCU.64 UR6, c[0x4][0x78] ;  /* 0x01000f00ff0677ac */ /* 0x000f620008000a00 */
[----:B------:R-:W2:Y:S01]  /*5820*/  LDC.64 R2, c[0x4][R3] ;  /* 0x0100000003027b82 */ /* 0x000ea20000000a00 */
[----:B------:R-:W3:Y:S01]  /*5830*/  LDCU.64 UR4, c[0x4][0x10] ;  /* 0x01000200ff0477ac */ /* 0x000ee20008000a00 */
[----:B-1----:R-:W-:Y:S01]  /*5840*/  MOV R5, UR9 ;  /* 0x0000000900057c02 */ /* 0x002fe20008000f00 */
[----:B------:R-:W-:Y:S01]  /*5850*/  IMAD.U32 R4, RZ, RZ, UR8 ;  /* 0x00000008ff047e24 */ /* 0x000fe2000f8e00ff */
[----:B-----5:R-:W-:Y:S01]  /*5860*/  MOV R7, UR7 ;  /* 0x0000000700077c02 */ /* 0x020fe20008000f00 */
[----:B------:R-:W-:Y:S01]  /*5870*/  IMAD.U32 R6, RZ, RZ, UR6 ;  /* 0x00000006ff067e24 */ /* 0x000fe2000f8e00ff */
[----:B---3--:R-:W-:Y:S01]  /*5880*/  MOV R11, UR5 ;  /* 0x00000005000b7c02 */ /* 0x008fe20008000f00 */
[----:B------:R-:W-:Y:S02]  /*5890*/  IMAD.U32 R10, RZ, RZ, UR4 ;  /* 0x00000004ff0a7e24 */ /* 0x000fe4000f8e00ff */
[----:B------:R-:W-:Y:S07]  /*58a0*/  LEPC R20, `(.L_x_95) ;  /* 0x000000001014794e */ /* 0x000fee0000000000 */
[----:B--2-4-:R-:W-:Y:S05]  /*58b0*/  CALL.ABS.NOINC R2 ;  /* 0x0000000002007343 */ /* 0x014fea0003c00000 */
.L_x_95:
[----:B------:R-:W-:Y:S01]  /*58c0*/  LOP3.LUT P0, RZ, R166, 0x60, RZ, 0xc0, !PT ;  /* 0x00000060a6ff7812 */ /* 0x000fe2000780c0ff */
[----:B------:R-:W-:Y:S05]  /*58d0*/  WARPSYNC.ALL ;  /* 0x0000000000007948 */ /* 0x000fea0003800000 */
[----:B------:R-:W-:Y:S01]  /*58e0*/  R2UR UR4, R64 ;  /* 0x00000000400472ca */ /* 0x000fe200000e0000 */
[----:B------:R-:W-:Y:S01]  /*58f0*/  BSSY.RECONVERGENT B0, `(.L_x_96) ;  /* 0x0000121000007945 */ /* 0x000fe20003800200 */
[-C--:B----4-:R-:W-:Y:S02]  /*5900*/  F2FP.F16.E4M3.UNPACK_B R82, R92.reuse ;  /* 0x0000005cff52723e */ /* 0x090fe400020006ff */
[----:B------:R-:W-:Y:S02]  /*5910*/  F2FP.F16.E4M3.UNPACK_B R109, R92.H1 ;  /* 0x0000005cff6d723e */ /* 0x000fe400030006ff */
[-C--:B------:R-:W-:Y:S01]  /*5920*/  F2FP.F16.E4M3.UNPACK_B R107, R93.reuse ;  /* 0x0000005dff6b723e */ /* 0x080fe200020006ff */
[--C-:B------:R-:W-:Y:S01]  /*5930*/  HADD2.F32 R80, -RZ, R82.reuse.H0_H0 ;  /* 0x20000052ff507230 */ /* 0x100fe20000004100 */
[----:B------:R-:W-:Y:S01]  /*5940*/  F2FP.F16.E4M3.UNPACK_B R105, R93.H1 ;  /* 0x0000005dff69723e */ /* 0x000fe200030006ff */
[----:B------:R-:W-:Y:S01]  /*5950*/  HADD2.F32 R82, -RZ, R82.H1_H1 ;  /* 0x30000052ff527230 */ /* 0x000fe20000004100 */
[-C--:B------:R-:W-:Y:S01]  /*5960*/  F2FP.F16.E4M3.UNPACK_B R130, R84.reuse ;  /* 0x00000054ff82723e */ /* 0x080fe200020006ff */
[--C-:B------:R-:W-:Y:S01]  /*5970*/  HADD2.F32 R83, -RZ, R109.reuse.H0_H0 ;  /* 0x2000006dff537230 */ /* 0x100fe20000004100 */
[----:B------:R-:W-:Y:S01]  /*5980*/  F2FP.F16.E4M3.UNPACK_B R132, R84.H1 ;  /* 0x00000054ff84723e */ /* 0x000fe200030006ff */
[----:B------:R-:W3:Y:S01]  /*5990*/  LDTM.x64 R4, tmem[UR4] ;  /* 0x00000004000479ee */ /* 0x000ee20008340000 */
[----:B------:R-:W-:Y:S01]  /*59a0*/  NOP ;  /* 0x0000000000007918 */ /* 0x000fe20000000000 */
[----:B------:R-:W-:Y:S01]  /*59b0*/  R2UR UR5, R156 ;  /* 0x000000009c0572ca */ /* 0x000fe200000e0000 */
[--C-:B------:R-:W-:Y:S01]  /*59c0*/  HADD2.F32 R129, -RZ, R130.reuse.H0_H0 ;  /* 0x20000082ff817230 */ /* 0x100fe20000004100 */
[----:B------:R-:W-:Y:S01]  /*59d0*/  F2FP.F16.E4M3.UNPACK_B R93, R94 ;  /* 0x0000005eff5d723e */ /* 0x000fe200020006ff */
[----:B------:R-:W-:Y:S01]  /*59e0*/  HADD2.F32 R130, -RZ, R130.H1_H1 ;  /* 0x30000082ff827230 */ /* 0x000fe20000004100 */
[-C--:B------:R-:W-:Y:S01]  /*59f0*/  F2FP.F16.E4M3.UNPACK_B R134, R85.reuse ;  /* 0x00000055ff86723e */ /* 0x080fe200020006ff */
[----:B------:R-:W-:Y:S01]  /*5a00*/  HADD2.F32 R84, -RZ, R109.H1_H1 ;  /* 0x3000006dff547230 */ /* 0x000fe20000004100 */
[----:B------:R-:W-:Y:S01]  /*5a10*/  F2FP.F16.E4M3.UNPACK_B R136, R85.H1 ;  /* 0x00000055ff88723e */ /* 0x000fe200030006ff */
[--C-:B------:R-:W-:Y:S01]  /*5a20*/  HADD2.F32 R85, -RZ, R107.reuse.H0_H0 ;  /* 0x2000006bff557230 */ /* 0x100fe20000004100 */
[-C--:B------:R-:W-:Y:S01]  /*5a30*/  F2FP.F16.E4M3.UNPACK_B R138, R86.reuse ;  /* 0x00000056ff8a723e */ /* 0x080fe200020006ff */
[--C-:B------:R-:W-:Y:S01]  /*5a40*/  HADD2.F32 R133, -RZ, R134.reuse.H0_H0 ;  /* 0x20000086ff857230 */ /* 0x100fe20000004100 */
[----:B------:R-:W-:Y:S01]  /*5a50*/  F2FP.F16.E4M3.UNPACK_B R140, R86.H1 ;  /* 0x00000056ff8c723e */ /* 0x000fe200030006ff */
[----:B------:R-:W-:Y:S01]  /*5a60*/  HADD2.F32 R86, -RZ, R107.H1_H1 ;  /* 0x3000006bff567230 */ /* 0x000fe20000004100 */
[----:B------:R-:W-:Y:S01]  /*5a70*/  F2FP.F16.E4M3.UNPACK_B R142, R87 ;  /* 0x00000057ff8e723e */ /* 0x000fe200020006ff */
[----:B------:R-:W-:Y:S01]  /*5a80*/  UIADD3 UR5, UPT, UPT, UR5, 0xe0, URZ ;  /* 0x000000e005057890 */ /* 0x000fe2000fffe0ff */
[----:B------:R-:W-:Y:S01]  /*5a90*/  HADD2.F32 R134, -RZ, R134.H1_H1 ;  /* 0x30000086ff867230 */ /* 0x000fe20000004100 */
[----:B------:R-:W-:Y:S01]  /*5aa0*/  F2FP.F16.E4M3.UNPACK_B R114, R88 ;  /* 0x00000058ff72723e */ /* 0x000fe200020006ff */
[--C-:B------:R-:W-:Y:S01]  /*5ab0*/  HADD2.F32 R137, -RZ, R138.reuse.H0_H0 ;  /* 0x2000008aff897230 */ /* 0x100fe20000004100 */
[----:B------:R-:W-:Y:S01]  /*5ac0*/  UPRMT UR5, UR37, 0x654, UR5 ;  /* 0x0000065425057896 */ /* 0x000fe20008000005 */
[----:B------:R-:W-:Y:S01]  /*5ad0*/  HADD2.F32 R138, -RZ, R138.H1_H1 ;  /* 0x3000008aff8a7230 */ /* 0x000fe20000004100 */
[-C--:B------:R-:W-:Y:S01]  /*5ae0*/  F2FP.F16.E4M3.UNPACK_B R118, R89.reuse ;  /* 0x00000059ff76723e */ /* 0x080fe200020006ff */
[--C-:B------:R-:W-:Y:S01]  /*5af0*/  HADD2.F32 R113, -RZ, R114.reuse.H0_H0 ;  /* 0x20000072ff717230 */ /* 0x100fe20000004100 */
[----:B------:R-:W-:Y:S01]  /*5b00*/  F2FP.F16.E4M3.UNPACK_B R120, R89.H1 ;  /* 0x00000059ff78723e */ /* 0x000fe200030006ff */
[C---:B---3--:R-:W-:Y:S01]  /*5b10*/  FMUL R4, R78.reuse, R4 ;  /* 0x000000044e047220 */ /* 0x048fe20000400000 */
[C---:B------:R-:W-:Y:S01]  /*5b20*/  FMUL R5, R78.reuse, R5 ;  /* 0x000000054e057220 */ /* 0x040fe20000400000 */
[C---:B------:R-:W-:Y:S01]  /*5b30*/  FMUL R8, R78.reuse, R8 ;  /* 0x000000084e087220 */ /* 0x040fe20000400000 */
[C---:B------:R-:W-:Y:S01]  /*5b40*/  FMUL R9, R78.reuse, R9 ;  /* 0x000000094e097220 */ /* 0x040fe20000400000 */
[----:B------:R-:W-:Y:S01]  /*5b50*/  SYNCS.ARRIVE.TRANS64.RED.A1T0 RZ, [UR5], RZ ;  /* 0x000000ffffff79a7 */ /* 0x000fe20008100405 */
[C---:B------:R-:W-:Y:S01]  /*5b60*/  FFMA R4, R81.reuse, R80, R4 ;  /* 0x0000005051047223 */ /* 0x040fe20000000004 */
[C---:B------:R-:W-:Y:S01]  /*5b70*/  FFMA R5, R81.reuse, R82, R5 ;  /* 0x0000005251057223 */ /* 0x040fe20000000005 */
[----:B------:R-:W-:Y:S02]  /*5b80*/  HADD2.F32 R89, -RZ, R93.H0_H0 ;  /* 0x2000005dff597230 */ /* 0x000fe40000004100 */
[C---:B------:R-:W-:Y:S01]  /*5b90*/  FMUL R12, R78.reuse, R12 ;  /* 0x0000000c4e0c7220 */ /* 0x040fe20000400000 */
        /* <DEDUP_REMOVED lines=11> */
[----:B------:R-:W-:Y:S02]  /*5c50*/  HADD2.F32 R114, -RZ, R114.H1_H1 ;  /* 0x30000072ff727230 */ /* 0x000fe40000004100 */
[C---:B------:R-:W-:Y:S01]  /*5c60*/  FMUL R32, R78.reuse, R36 ;  /* 0x000000244e207220 */ /* 0x040fe20000400000 */
[C---:B------:R-:W-:Y:S01]  /*5c70*/  FMUL R33, R78.reuse, R37 ;  /* 0x000000254e217220 */ /* 0x040fe20000400000 */
[--C-:B------:R-:W-:Y:S02]  /*5c80*/  HADD2.F32 R117, -RZ, R118.reuse.H0_H0 ;  /* 0x20000076ff757230 */ /* 0x100fe40000004100 */
[C---:B------:R-:W-:Y:S01]  /*5c90*/  FMUL R36, R78.reuse, R40 ;  /* 0x000000284e247220 */ /* 0x040fe20000400000 */
[----:B------:R-:W-:Y:S02]  /*5ca0*/  HADD2.F32 R118, -RZ, R118.H1_H1 ;  /* 0x30000076ff767230 */ /* 0x000fe40000004100 */
        /* <DEDUP_REMOVED lines=8> */
[----:B------:R-:W-:Y:S01]  /*5d30*/  F2FP.F16.E4M3.UNPACK_B R92, R94.H1 ;  /* 0x0000005eff5c723e */ /* 0x000fe200030006ff */
[C---:B------:R-:W-:Y:S01]  /*5d40*/  FMUL R53, R78.reuse, R57 ;  /* 0x000000394e357220 */ /* 0x040fe20000400000 */
[C---:B------:R-:W-:Y:S01]  /*5d50*/  FMUL R56, R78.reuse, R60 ;  /* 0x0000003c4e387220 */ /* 0x040fe20000400000 */
[----:B------:R-:W-:Y:S01]  /*5d60*/  F2FP.F16.E4M3.UNPACK_B R141, R87.H1 ;  /* 0x00000057ff8d723e */ /* 0x000fe200030006ff */
[C---:B------:R-:W-:Y:S01]  /*5d70*/  FMUL R57, R78.reuse, R61 ;  /* 0x0000003d4e397220 */ /* 0x040fe20000400000 */
[----:B------:R-:W-:Y:S02]  /*5d80*/  HADD2.F32 R80, -RZ, R142.H1_H1 ;  /* 0x3000008eff507230 */ /* 0x000fe40000004100 */
[C---:B------:R-:W-:Y:S01]  /*5d90*/  FMUL R60, R78.reuse, R64 ;  /* 0x000000404e3c7220 */ /* 0x040fe20000400000 */
[----:B------:R-:W-:Y:S01]  /*5da0*/  F2FP.F16.E4M3.UNPACK_B R116, R88.H1 ;  /* 0x00000058ff74723e */ /* 0x000fe200030006ff */
[C---:B------:R-:W-:Y:S01]  /*5db0*/  FMUL R61, R78.reuse, R65 ;  /* 0x000000414e3d7220 */ /* 0x040fe20000400000 */
[C---:B------:R-:W-:Y:S01]  /*5dc0*/  FMUL R6, R78.reuse, R6 ;  /* 0x000000064e067220 */ /* 0x040fe20000400000 */
[----:B------:R-:W-:Y:S01]  /*5dd0*/  F2FP.F16.E4M3.UNPACK_B R94, R95 ;  /* 0x0000005fff5e723e */ /* 0x000fe200020006ff */
[C---:B------:R-:W-:Y:S01]  /*5de0*/  FMUL R7, R78.reuse, R7 ;  /* 0x000000074e077220 */ /* 0x040fe20000400000 */
[--C-:B------:R-:W-:Y:S02]  /*5df0*/  HADD2.F32 R87, -RZ, R105.reuse.H0_H0 ;  /* 0x20000069ff577230 */ /* 0x100fe40000004100 */
[C---:B------:R-:W-:Y:S01]  /*5e00*/  FFMA R6, R81.reuse, R83, R6 ;  /* 0x0000005351067223 */ /* 0x040fe20000000006 */
[----:B------:R-:W-:Y:S01]  /*5e10*/  F2FP.F16.E4M3.UNPACK_B R122, R90 ;  /* 0x0000005aff7a723e */ /* 0x000fe200020006ff */
[C---:B------:R-:W-:Y:S01]  /*5e20*/  FFMA R7, R81.reuse, R84, R7 ;  /* 0x0000005451077223 */ /* 0x040fe20000000007 */
[C---:B------:R-:W-:Y:S01]  /*5e30*/  FFMA R8, R81.reuse, R85, R8 ;  /* 0x0000005551087223 */ /* 0x040fe20000000008 */
[----:B------:R-:W-:Y:S01]  /*5e40*/  F2FP.F16.E4M3.UNPACK_B R124, R90.H1 ;  /* 0x0000005aff7c723e */ /* 0x000fe200030006ff */
[----:B------:R-:W-:Y:S02]  /*5e50*/  HADD2.F32 R88, -RZ, R105.H1_H1 ;  /* 0x30000069ff587230 */ /* 0x000fe40000004100 */
[----:B------:R-:W-:Y:S01]  /*5e60*/  FFMA R9, R81, R86, R9 ;  /* 0x0000005651097223 */ /* 0x000fe20000000009 */
[----:B------:R-:W-:Y:S01]  /*5e70*/  F2FP.SATFINITE.E4M3.F32.PACK_AB_MERGE_C R156, R7, R6, RZ ;  /* 0x00000006079c723e */ /* 0x000fe200048070ff */
[----:B------:R-:W-:Y:S02]  /*5e80*/  HADD2.F32 R90, -RZ, R93.H1_H1 ;  /* 0x3000005dff5a7230 */ /* 0x000fe40000004100 */
[C---:B------:R-:W-:Y:S01]  /*5e90*/  FMUL R10, R78.reuse, R10 ;  /* 0x0000000a4e0a7220 */ /* 0x040fe20000400000 */
[--C-:B------:R-:W-:Y:S01]  /*5ea0*/  HADD2.F32 R93, -RZ, R94.reuse.H0_H0 ;  /* 0x2000005eff5d7230 */ /* 0x100fe20000004100 */
[----:B------:R-:W-:Y:S01]  /*5eb0*/  F2FP.SATFINITE.E4M3.F32.PACK_AB_MERGE_C R156, R5, R4, R156 ;  /* 0x00000004059c723e */ /* 0x000fe2000480709c */
[----:B------:R-:W-:Y:S02]  /*5ec0*/  HADD2.F32 R94, -RZ, R94.H1_H1 ;  /* 0x3000005eff5e7230 */ /* 0x000fe40000004100 */
[C---:B------:R-:W-:Y:S01]  /*5ed0*/  FFMA R10, R81.reuse, R87, R10 ;  /* 0x00000057510a7223 */ /* 0x040fe2000000000a */
[--C-:B------:R-:W-:Y:S02]  /*5ee0*/  HADD2.F32 R121, -RZ, R122.reuse.H0_H0 ;  /* 0x2000007aff797230 */ /* 0x100fe40000004100 */
[C---:B------:R-:W-:Y:S01]  /*5ef0*/  FMUL R11, R78.reuse, R11 ;  /* 0x0000000b4e0b7220 */ /* 0x040fe20000400000 */
[----:B------:R-:W-:Y:S01]  /*5f00*/  F2FP.F16.E4M3.UNPACK_B R126, R91 ;  /* 0x0000005bff7e723e */ /* 0x000fe200020006ff */
[----:B------:R-:W-:Y:S01]  /*5f10*/  HADD2.F32 R122, -RZ, R122.H1_H1 ;  /* 0x3000007aff7a7230 */ /* 0x000fe20000004100 */
[----:B------:R-:W-:Y:S01]  /*5f20*/  F2FP.F16.E4M3.UNPACK_B R103, R95.H1 ;  /* 0x0000005fff67723e */ /* 0x000fe200030006ff */
[C---:B------:R-:W-:Y:S01]  /*5f30*/  FFMA R11, R81.reuse, R88, R11 ;  /* 0x00000058510b7223 */ /* 0x040fe2000000000b */
[----:B------:R-:W-:Y:S01]  /*5f40*/  F2FP.F16.E4M3.UNPACK_B R128, R91.H1 ;  /* 0x0000005bff80723e */ /* 0x000fe200030006ff */
[----:B------:R-:W-:Y:S02]  /*5f50*/  HADD2.F32 R91, -RZ, R92.H0_H0 ;  /* 0x2000005cff5b7230 */ /* 0x000fe40000004100 */
[C---:B------:R-:W-:Y:S01]  /*5f60*/  FFMA R12, R81.reuse, R89, R12 ;  /* 0x00000059510c7223 */ /* 0x040fe2000000000c */
[----:B------:R-:W-:Y:S01]  /*5f70*/  FFMA R13, R81, R90, R13 ;  /* 0x0000005a510d7223 */ /* 0x000fe2000000000d */
[----:B------:R-:W-:Y:S01]  /*5f80*/  F2FP.SATFINITE.E4M3.F32.PACK_AB_MERGE_C R157, R11, R10, RZ ;  /* 0x0000000a0b9d723e */ /* 0x000fe200048070ff */
[--C-:B------:R-:W-:Y:S01]  /*5f90*/  HADD2.F32 R125, -RZ, R126.reuse.H0_H0 ;  /* 0x2000007eff7d7230 */ /* 0x100fe20000004100 */
[----:B------:R-:W-:Y:S01]  /*5fa0*/  F2FP.F16.E4M3.UNPACK_B R101, R96 ;  /* 0x00000060ff65723e */ /* 0x000fe200020006ff */
[----:B------:R-:W-:Y:S01]  /*5fb0*/  HADD2.F32 R126, -RZ, R126.H1_H1 ;  /* 0x3000007eff7e7230 */ /* 0x000fe20000004100 */
[----:B------:R-:W-:Y:S01]  /*5fc0*/  F2FP.SATFINITE.E4M3.F32.PACK_AB_MERGE_C R157, R9, R8, R157 ;  /* 0x00000008099d723e */ /* 0x000fe2000480709d */
[----:B------:R-:W-:Y:S02]  /*5fd0*/  HADD2.F32 R83, -RZ, R142.H0_H0 ;  /* 0x2000008eff537230 */ /* 0x000fe40000004100 */
[C---:B------:R-:W-:Y:S01]  /*5fe0*/  FMUL R14, R78.reuse, R14 ;  /* 0x0000000e4e0e7220 */ /* 0x040fe20000400000 */
[----:B------:R-:W-:Y:S02]  /*5ff0*/  HADD2.F32 R92, -RZ, R92.H1_H1 ;  /* 0x3000005cff5c7230 */ /* 0x000fe40000004100 */
[C---:B------:R-:W-:Y:S01]  /*6000*/  FMUL R15, R78.reuse, R15 ;  /* 0x0000000f4e0f7220 */ /* 0x040fe20000400000 */
[----:B------:R-:W-:Y:S01]  /*6010*/  F2FP.F16.E4M3.UNPACK_B R100, R96.H1 ;  /* 0x00000060ff64723e */ /* 0x000fe200030006ff */
[--C-:B------:R-:W-:Y:S02]  /*6020*/  HADD2.F32 R95, -RZ, R103.reuse.H0_H0 ;  /* 0x20000067ff5f7230 */ /* 0x100fe40000004100 */
[C---:B------:R-:W-:Y:S01]  /*6030*/  FFMA R14, R81.reuse, R91, R14 ;  /* 0x0000005b510e7223 */ /* 0x040fe2000000000e */
[C---:B------:R-:W-:Y:S01]  /*6040*/  FFMA R15, R81.reuse, R92, R15 ;  /* 0x0000005c510f7223 */ /* 0x040fe2000000000f */
[C---:B------:R-:W-:Y:S01]  /*6050*/  FFMA R16, R81.reuse, R93, R16 ;  /* 0x0000005d51107223 */ /* 0x040fe20000000010 */
[----:B------:R-:W-:Y:S01]  /*6060*/  FFMA R17, R81, R94, R17 ;  /* 0x0000005e51117223 */ /* 0x000fe20000000011 */
[-C--:B------:R-:W-:Y:S01]  /*6070*/  F2FP.F16.E4M3.UNPACK_B R102, R97.reuse ;  /* 0x00000061ff66723e */ /* 0x080fe200020006ff */
[----:B------:R-:W-:Y:S01]  /*6080*/  HADD2.F32 R96, -RZ, R103.H1_H1 ;  /* 0x30000067ff607230 */ /* 0x000fe20000004100 */
[----:B------:R-:W-:Y:S01]  /*6090*/  F2FP.SATFINITE.E4M3.F32.PACK_AB_MERGE_C R158, R15, R14, RZ ;  /* 0x0000000e0f9e723e */ /* 0x000fe200048070ff */
[C---:B------:R-:W-:Y:S01]  /*60a0*/  FMUL R18, R78.reuse, R18 ;  /* 0x000000124e127220 */ /* 0x040fe20000400000 */
[----:B------:R-:W-:Y:S01]  /*60b0*/  F2FP.F16.E4M3.UNPACK_B R104, R97.H1 ;  /* 0x00000061ff68723e */ /* 0x000fe200030006ff */
[--C-:B------:R-:W-:Y:S01]  /*60c0*/  HADD2.F32 R97, -RZ, R101.reuse.H0_H0 ;  /* 0x20000065ff617230 */ /* 0x100fe20000004100 */
[----:B------:R-:W-:Y:S01]  /*60d0*/  F2FP.SATFINITE.E4M3.F32.PACK_AB_MERGE_C R158, R13, R12, R158 ;  /* 0x0000000c0d9e723e */ /* 0x000fe2000480709e */
[C---:B------:R-:W-:Y:S01]  /*60e0*/  FFMA R18, R81.reuse, R95, R18 ;  /* 0x0000005f51127223 */ /* 0x040fe20000000012 */
[----:B------:R-:W-:Y:S01]  /*60f0*/  F2FP.F16.E4M3.UNPACK_B R110, R99 ;  /* 0x00000063ff6e723e */ /* 0x000fe200020006ff */
[C---:B------:R-:W-:Y:S01]  /*6100*/  FMUL R19, R78.reuse, R19 ;  /* 0x000000134e137220 */ /* 0x040fe20000400000 */
[----:B------:R-:W-:Y:S01]  /*6110*/  F2FP.F16.E4M3.UNPACK_B R112, R99.H1 ;  /* 0x00000063ff70723e */ /* 0x000fe200030006ff */
[----:B------:R-:W-:Y:S01]  /*6120*/  HADD2.F32 R99, -RZ, R101.H1_H1 ;  /* 0x30000065ff637230 */ /* 0x000fe20000004100 */
[-C--:B------:R-:W-:Y:S01]  /*6130*/  F2FP.F16.E4M3.UNPACK_B R106, R98.reuse ;  /* 0x00000062ff6a723e */ /* 0x080fe200020006ff */
[----:B------:R-:W-:Y:S01]  /*6140*/  HADD2.F32 R101, -RZ, R102.H0_H0 ;  /* 0x20000066ff657230 */ /* 0x000fe20000004100 */
[----:B------:R-:W-:Y:S01]  /*6150*/  F2FP.F16.E4M3.UNPACK_B R108, R98.H1 ;  /* 0x00000062ff6c723e */ /* 0x000fe200030006ff */
[----:B------:R-:W-:Y:S02]  /*6160*/  HADD2.F32 R98, -RZ, R100.H0_H0 ;  /* 0x20000064ff627230 */ /* 0x000fe40000004100 */
[C---:B------:R-:W-:Y:S01]  /*6170*/  FFMA R19, R81.reuse, R96, R19 ;  /* 0x0000006051137223 */ /* 0x040fe20000000013 */
[C---:B------:R-:W-:Y:S01]  /*6180*/  FFMA R0, R81.reuse, R97, R0 ;  /* 0x0000006151007223 */ /* 0x040fe20000000000 */
[----:B------:R-:W-:Y:S01]  /*6190*/  FFMA R2, R81, R99, R2 ;  /* 0x0000006351027223 */ /* 0x000fe20000000002 */
[----:B------:R-:W-:Y:S02]  /*61a0*/  HADD2.F32 R102, -RZ, R102.H1_H1 ;  /* 0x30000066ff667230 */ /* 0x000fe40000004100 */
[C---:B------:R-:W-:Y:S01]  /*61b0*/  FMUL R3, R78.reuse, R22 ;  /* 0x000000164e037220 */ /* 0x040fe20000400000 */
[----:B------:R-:W-:Y:S01]  /*61c0*/  HADD2.F32 R100, -RZ, R100.H1_H1 ;  /* 0x30000064ff647230 */ /* 0x000fe20000004100 */
[----:B------:R-:W-:Y:S01]  /*61d0*/  F2FP.SATFINITE.E4M3.F32.PACK_AB_MERGE_C R159, R19, R18, RZ ;  /* 0x00000012139f723e */ /* 0x000fe200048070ff */
[--C-:B------:R-:W-:Y:S02]  /*61e0*/  HADD2.F32 R105, -RZ, R106.reuse.H0_H0 ;  /* 0x2000006aff697230 */ /* 0x100fe40000004100 */
[----:B------:R-:W-:Y:S01]  /*61f0*/  FFMA R3, R81, R98, R3 ;  /* 0x0000006251037223 */ /* 0x000fe20000000003 */
[----:B------:R-:W-:Y:S01]  /*6200*/  HADD2.F32 R106, -RZ, R106.H1_H1 ;  /* 0x3000006aff6a7230 */ /* 0x000fe20000004100 */
[----:B------:R-:W-:Y:S01]  /*6210*/  F2FP.SATFINITE.E4M3.F32.PACK_AB_MERGE_C R159, R17, R16, R159 ;  /* 0x00000010119f723e */ /* 0x000fe2000480709f */
[----:B------:R-:W-:Y:S02]  /*6220*/  HADD2.F32 R109, -RZ, R110.H0_H0 ;  /* 0x2000006eff6d7230 */ /* 0x000fe40000004100 */
[C---:B------:R-:W-:Y:S01]  /*6230*/  FMUL R23, R78.reuse, R23 ;  /* 0x000000174e177220 */ /* 0x040fe20000400000 */
[--C-:B------:R-:W-:Y:S02]  /*6240*/  HADD2.F32 R103, -RZ, R104.reuse.H0_H0 ;  /* 0x20000068ff677230 */ /* 0x100fe40000004100 */
[C---:B------:R-:W-:Y:S01]  /*6250*/  FMUL R22, R78.reuse, R26 ;  /* 0x0000001a4e167220 */ /* 0x040fe20000400000 */
[----:B------:R-:W-:Y:S01]  /*6260*/  HADD2.F32 R104, -RZ, R104.H1_H1 ;  /* 0x30000068ff687230 */ /* 0x000fe20000004100 */
[----:B------:R1:W-:Y:S01]  /*6270*/  STS.128 [R168+UR43+0x2200], R156 ;  /* 0x0022009ca8007988 */ /* 0x0003e20008000c2b */
[C---:B------:R-:W-:Y:S01]  /*6280*/  FFMA R23, R81.reuse, R100, R23 ;  /* 0x0000006451177223 */ /* 0x040fe20000000017 */
[C---:B------:R-:W-:Y:S01]  /*6290*/  FFMA R20, R81.reuse, R101, R20 ;  /* 0x0000006551147223 */ /* 0x040fe20000000014 */
[C---:B------:R-:W-:Y:S01]  /*62a0*/  FFMA R21, R81.reuse, R102, R21 ;  /* 0x0000006651157223 */ /* 0x040fe20000000015 */
[----:B------:R-:W-:Y:S01]  /*62b0*/  FFMA R22, R81, R103, R22 ;  /* 0x0000006751167223 */ /* 0x000fe20000000016 */
[----:B------:R-:W-:Y:S01]  /*62c0*/  HADD2.F32 R110, -RZ, R110.H1_H1 ;  /* 0x3000006eff6e7230 */ /* 0x000fe20000004100 */
[----:B------:R-:W-:Y:S01]  /*62d0*/  F2FP.SATFINITE.E4M3.F32.PACK_AB_MERGE_C R161, R23, R3, RZ ;  /* 0x0000000317a1723e */ /* 0x000fe200048070ff */
[C---:B------:R-:W-:Y:S01]  /*62e0*/  FMUL R27, R78.reuse, R27 ;  /* 0x0000001b4e1b7220 */ /* 0x040fe20000400000 */
[--C-:B------:R-:W-:Y:S02]  /*62f0*/  HADD2.F32 R107, -RZ, R108.reuse.H0_H0 ;  /* 0x2000006cff6b7230 */ /* 0x100fe40000004100 */
[----:B------:R-:W-:Y:S01]  /*6300*/  FMUL R26, R78, R30 ;  /* 0x0000001e4e1a7220 */ /* 0x000fe20000400000 */
[----:B------:R-:W-:Y:S01]  /*6310*/  HADD2.F32 R108, -RZ, R108.H1_H1 ;  /* 0x3000006cff6c7230 */ /* 0x000fe20000004100 */
[----:B------:R-:W-:Y:S01]  /*6320*/  F2FP.SATFINITE.E4M3.F32.PACK_AB_MERGE_C R160, R2, R0, R161 ;  /* 0x0000000002a0723e */ /* 0x000fe200048070a1 */
[C---:B------:R-:W-:Y:S01]  /*6330*/  FFMA R27, R81.reuse, R104, R27 ;  /* 0x00000068511b7223 */ /* 0x040fe2000000001b */
[C---:B------:R-:W-:Y:S01]  /*6340*/  FFMA R24, R81.reuse, R105, R24 ;  /* 0x0000006951187223 */ /* 0x040fe20000000018 */
[C---:B------:R-:W-:Y:S01]  /*6350*/  FFMA R25, R81.reuse, R106, R25 ;  /* 0x0000006a51197223 */ /* 0x040fe20000000019 */
[----:B------:R-:W-:Y:S01]  /*6360*/  FFMA R26, R81, R107, R26 ;  /* 0x0000006b511a7223 */ /* 0x000fe2000000001a */
[C---:B------:R-:W-:Y:S01]  /*6370*/  FMUL R31, R78.reuse, R31 ;  /* 0x0000001f4e1f7220 */ /* 0x040fe20000400000 */
[--C-:B------:R-:W-:Y:S01]  /*6380*/  HADD2.F32 R111, -RZ, R112.reuse.H0_H0 ;  /* 0x20000070ff6f7230 */ /* 0x100fe20000004100 */
[----:B------:R-:W-:Y:S01]  /*6390*/  F2FP.SATFINITE.E4M3.F32.PACK_AB_MERGE_C R162, R27, R22, RZ ;  /* 0x000000161ba2723e */ /* 0x000fe200048070ff */
[----:B------:R-:W-:Y:S02]  /*63a0*/  HADD2.F32 R112, -RZ, R112.H1_H1 ;  /* 0x30000070ff707230 */ /* 0x000fe40000004100 */
[C---:B------:R-:W-:Y:S01]  /*63b0*/  FFMA R31, R81.reuse, R108, R31 ;  /* 0x0000006c511f7223 */ /* 0x040fe2000000001f */
[----:B------:R-:W-:Y:S01]  /*63c0*/  FFMA R28, R81, R109, R28 ;  /* 0x0000006d511c7223 */ /* 0x000fe2000000001c */
[----:B------:R-:W-:Y:S01]  /*63d0*/  F2FP.SATFINITE.E4M3.F32.PACK_AB_MERGE_C R161, R21, R20, R162 ;  /* 0x0000001415a1723e */ /* 0x000fe200048070a2 */
[----:B------:R-:W-:Y:S01]  /*63e0*/  FFMA R29, R81, R110, R29 ;  /* 0x0000006e511d7223 */ /* 0x000fe2000000001d */
[C---:B------:R-:W-:Y:S01]  /*63f0*/  FMUL R30, R78.reuse, R34 ;  /* 0x000000224e1e7220 */ /* 0x040fe20000400000 */
[----:B------:R-:W-:Y:S01]  /*6400*/  F2FP.SATFINITE.E4M3.F32.PACK_AB_MERGE_C R163, R31, R26, RZ ;  /* 0x0000001a1fa3723e */ /* 0x000fe200048070ff */
[C---:B------:R-:W-:Y:S01]  /*6410*/  FMUL R35, R78.reuse, R35 ;  /* 0x000000234e237220 */ /* 0x040fe20000400000 */
[--C-:B------:R-:W-:Y:S02]  /*6420*/  HADD2.F32 R115, -RZ, R116.reuse.H0_H0 ;  /* 0x20000074ff737230 */ /* 0x100fe40000004100 */
[----:B------:R-:W-:Y:S01]  /*6430*/  FFMA R30, R81, R111, R30 ;  /* 0x0000006f511e7223 */ /* 0x000fe2000000001e */
[----:B------:R-:W-:Y:S01]  /*6440*/  F2FP.SATFINITE.E4M3.F32.PACK_AB_MERGE_C R162, R25, R24, R163 ;  /* 0x0000001819a2723e */ /* 0x000fe200048070a3 */
[C---:B------:R-:W-:Y:S01]  /*6450*/  FFMA R35, R81.reuse, R112, R35 ;  /* 0x0000007051237223 */ /* 0x040fe20000000023 */
[C---:B------:R-:W-:Y:S01]  /*6460*/  FFMA R32, R81.reuse, R113, R32 ;  /* 0x0000007151207223 */ /* 0x040fe20000000020 */
[----:B------:R-:W-:Y:S01]  /*6470*/  FFMA R33, R81, R114, R33 ;  /* 0x0000007251217223 */ /* 0x000fe20000000021 */
[----:B------:R-:W-:Y:S02]  /*6480*/  HADD2.F32 R116, -RZ, R116.H1_H1 ;  /* 0x30000074ff747230 */ /* 0x000fe40000004100 */
        /* <DEDUP_REMOVED lines=9> */
[----:B------:R-:W-:Y:S01]  /*6520*/  HADD2.F32 R120, -RZ, R120.H1_H1 ;  /* 0x30000078ff787230 */ /* 0x000fe20000004100 */
[----:B------:R1:W-:Y:S01]  /*6530*/  STS.128 [R178+0x2010], R160 ;  /* 0x002010a0b2007388 */ /* 0x0003e20000000c00 */
[----:B------:R-:W-:Y:S01]  /*6540*/  F2FP.SATFINITE.E4M3.F32.PACK_AB_MERGE_C R184, R39, R34, RZ ;  /* 0x0000002227b8723e */ /* 0x000fe200048070ff */
[C---:B------:R-:W-:Y:S01]  /*6550*/  FMUL R38, R78.reuse, R42 ;  /* 0x0000002a4e267220 */ /* 0x040fe20000400000 */
[C---:B------:R-:W-:Y:S01]  /*6560*/  FMUL R43, R78.reuse, R43 ;  /* 0x0000002b4e2b7220 */ /* 0x040fe20000400000 */
[--C-:B------:R-:W-:Y:S01]  /*6570*/  HADD2.F32 R123, -RZ, R124.reuse.H0_H0 ;  /* 0x2000007cff7b7230 */ /* 0x100fe20000004100 */
[----:B------:R-:W-:Y:S01]  /*6580*/  F2FP.SATFINITE.E4M3.F32.PACK_AB_MERGE_C R184, R33, R32, R184 ;  /* 0x0000002021b8723e */ /* 0x000fe200048070b8 */
[C---:B------:R-:W-:Y:S01]  /*6590*/  FFMA R38, R81.reuse, R119, R38 ;  /* 0x0000007751267223 */ /* 0x040fe20000000026 */
        /* <DEDUP_REMOVED lines=12> */
[C---:B------:R-:W-:Y:S01]  /*6660*/  FFMA R45, R81.reuse, R126, R45 ;  /* 0x0000007e512d7223 */ /* 0x040fe2000000002d */
[----:B------:R-:W-:Y:S02]  /*6670*/  HADD2.F32 R128, -RZ, R128.H1_H1 ;  /* 0x30000080ff807230 */ /* 0x000fe40000004100 */
[C---:B------:R-:W-:Y:S01]  /*6680*/  FMUL R46, R78.reuse, R50 ;  /* 0x000000324e2e7220 */ /* 0x040fe20000400000 */
[C---:B------:R-:W-:Y:S01]  /*6690*/  FMUL R51, R78.reuse, R51 ;  /* 0x000000334e337220 */ /* 0x040fe20000400000 */
[--C-:B------:R-:W-:Y:S02]  /*66a0*/  HADD2.F32 R131, -RZ, R132.reuse.H0_H0 ;  /* 0x20000084ff837230 */ /* 0x100fe40000004100 */
[C---:B------:R-:W-:Y:S01]  /*66b0*/  FMUL R50, R78.reuse, R54 ;  /* 0x000000364e327220 */ /* 0x040fe20000400000 */
[C---:B------:R-:W-:Y:S01]  /*66c0*/  FFMA R46, R81.reuse, R127, R46 ;  /* 0x0000007f512e7223 */ /* 0x040fe2000000002e */
[----:B------:R-:W-:Y:S02]  /*66d0*/  HADD2.F32 R132, -RZ, R132.H1_H1 ;  /* 0x30000084ff847230 */ /* 0x000fe40000004100 */
[C---:B------:R-:W-:Y:S01]  /*66e0*/  FFMA R51, R81.reuse, R128, R51 ;  /* 0x0000008051337223 */ /* 0x040fe20000000033 */
[C---:B------:R-:W-:Y:S01]  /*66f0*/  FMUL R55, R78.reuse, R55 ;  /* 0x000000374e377220 */ /* 0x040fe20000400000 */
[C---:B------:R-:W-:Y:S01]  /*6700*/  FFMA R48, R81.reuse, R129, R48 ;  /* 0x0000008151307223 */ /* 0x040fe20000000030 */
[C---:B------:R-:W-:Y:S01]  /*6710*/  FFMA R49, R81.reuse, R130, R49 ;  /* 0x0000008251317223 */ /* 0x040fe20000000031 */
[--C-:B------:R-:W-:Y:S02]  /*6720*/  HADD2.F32 R135, -RZ, R136.reuse.H0_H0 ;  /* 0x20000088ff877230 */ /* 0x100fe40000004100 */
[C---:B------:R-:W-:Y:S01]  /*6730*/  FFMA R50, R81.reuse, R131, R50 ;  /* 0x0000008351327223 */ /* 0x040fe20000000032 */
[----:B------:R-:W-:Y:S02]  /*6740*/  HADD2.F32 R136, -RZ, R136.H1_H1 ;  /* 0x30000088ff887230 */ /* 0x000fe40000004100 */
[C---:B------:R-:W-:Y:S01]  /*6750*/  FMUL R54, R78.reuse, R58 ;  /* 0x0000003a4e367220 */ /* 0x040fe20000400000 */
        /* <DEDUP_REMOVED lines=16> */
[----:B------:R-:W-:Y:S01]  /*6860*/  FFMA R63, R81, R140, R63 ;  /* 0x0000008c513f7223 */ /* 0x000fe2000000003f */
[----:B------:R-:W-:Y:S01]  /*6870*/  FMUL R67, R78, R67 ;  /* 0x000000434e437220 */ /* 0x000fe20000400000 */
[----:B------:R-:W-:Y:S01]  /*6880*/  F2FP.SATFINITE.E4M3.F32.PACK_AB_MERGE_C R186, R47, R42, RZ ;  /* 0x0000002a2fba723e */ /* 0x000fe200048070ff */
[----:B------:R-:W-:Y:S01]  /*6890*/  FFMA R60, R81, R83, R60 ;  /* 0x00000053513c7223 */ /* 0x000fe2000000003c */
[----:B------:R-:W-:Y:S01]  /*68a0*/  F2FP.SATFINITE.E4M3.F32.PACK_AB_MERGE_C R187, R51, R46, RZ ;  /* 0x0000002e33bb723e */ /* 0x000fe200048070ff */
[C---:B------:R-:W-:Y:S01]  /*68b0*/  FFMA R61, R81.reuse, R80, R61 ;  /* 0x00000050513d7223 */ /* 0x040fe2000000003d */
[C---:B------:R-:W-:Y:S01]  /*68c0*/  FFMA R62, R81.reuse, R85, R62 ;  /* 0x00000055513e7223 */ /* 0x040fe2000000003e */
[----:B------:R-:W-:Y:S01]  /*68d0*/  FFMA R67, R81, R82, R67 ;  /* 0x0000005251437223 */ /* 0x000fe20000000043 */
[----:B------:R-:W-:Y:S02]  /*68e0*/  F2FP.SATFINITE.E4M3.F32.PACK_AB_MERGE_C R186, R41, R40, R186 ;  /* 0x0000002829ba723e */ /* 0x000fe400048070ba */
[----:B------:R-:W-:Y:S02]  /*68f0*/  F2FP.SATFINITE.E4M3.F32.PACK_AB_MERGE_C R187, R45, R44, R187 ;  /* 0x0000002c2dbb723e */ /* 0x000fe400048070bb */
[----:B------:R-:W-:Y:S02]  /*6900*/  F2FP.SATFINITE.E4M3.F32.PACK_AB_MERGE_C R188, R55, R50, RZ ;  /* 0x0000003237bc723e */ /* 0x000fe400048070ff */
[----:B------:R-:W-:Y:S01]  /*6910*/  F2FP.SATFINITE.E4M3.F32.PACK_AB_MERGE_C R189, R59, R54, RZ ;  /* 0x000000363bbd723e */ /* 0x000fe200048070ff */
[----:B------:R1:W-:Y:S01]  /*6920*/  STS.128 [R177+0x2020], R184 ;  /* 0x002020b8b1007388 */ /* 0x0003e20000000c00 */
[----:B------:R-:W-:Y:S02]  /*6930*/  F2FP.SATFINITE.E4M3.F32.PACK_AB_MERGE_C R190, R63, R58, RZ ;  /* 0x0000003a3fbe723e */ /* 0x000fe400048070ff */
[----:B------:R-:W-:Y:S02]  /*6940*/  F2FP.SATFINITE.E4M3.F32.PACK_AB_MERGE_C R182, R67, R62, RZ ;  /* 0x0000003e43b6723e */ /* 0x000fe400048070ff */
[----:B------:R-:W-:Y:S02]  /*6950*/  F2FP.SATFINITE.E4M3.F32.PACK_AB_MERGE_C R188, R49, R48, R188 ;  /* 0x0000003031bc723e */ /* 0x000fe400048070bc */
[----:B------:R-:W-:Y:S02]  /*6960*/  F2FP.SATFINITE.E4M3.F32.PACK_AB_MERGE_C R189, R53, R52, R189 ;  /* 0x0000003435bd723e */ /* 0x000fe400048070bd */
[----:B------:R-:W-:Y:S02]  /*6970*/  F2FP.SATFINITE.E4M3.F32.PACK_AB_MERGE_C R190, R57, R56, R190 ;  /* 0x0000003839be723e */ /* 0x000fe400048070be */
[----:B------:R-:W-:Y:S02]  /*6980*/  F2FP.SATFINITE.E4M3.F32.PACK_AB_MERGE_C R191, R61, R60, R182 ;  /* 0x0000003c3dbf723e */ /* 0x000fe400048070b6 */
[----:B------:R-:W-:Y:S03]  /*6990*/  IADD3 R76, PT, PT, R76, 0x1, RZ ;  /* 0x000000014c4c7810 */ /* 0x000fe60007ffe0ff */
[----:B------:R1:W-:Y:S01]  /*69a0*/  STS.128 [R176+0x2030], R188 ;  /* 0x002030bcb0007388 */ /* 0x0003e20000000c00 */
[----:B------:R-:W-:Y:S01]  /*69b0*/  @!PT LDS RZ, [RZ] ;  /* 0x00000000fffff984 */ /* 0x000fe20000000800 */
[----:B------:R-:W-:Y:S01]  /*69c0*/  @!PT LDS RZ, [RZ] ;  /* 0x00000000fffff984 */ /* 0x000fe20000000800 */
[----:B------:R-:W-:Y:S01]  /*69d0*/  @!PT LDS RZ, [RZ] ;  /* 0x00000000fffff984 */ /* 0x000fe20000000800 */
[----:B------:R-:W-:Y:S01]  /*69e0*/  @!PT LDS RZ, [RZ] ;  /* 0x00000000fffff984 */ /* 0x000fe20000000800 */
[----:B------:R3:W-:Y:S07]  /*69f0*/  MEMBAR.ALL.CTA ;  /* 0x0000000000007992 */ /* 0x0007ee0000008000 */
[----:B---3--:R-:W3:Y:S02]  /*6a00*/  FENCE.VIEW.ASYNC.S ;  /* 0x00000000000073c6 */ /* 0x008ee40000000000 */
[----:B---3--:R-:W-:Y:S06]  /*6a10*/  BAR.SYNC.DEFER_BLOCKING 0x1, 0x80 ;  /* 0x0042000000007b1d */ /* 0x008fec0000010000 */
[----:B------:R-:W-:Y:S05]  /*6a20*/  @P0 BRA `(.L_x_97) ;  /* 0x0000000000340947 */ /* 0x000fea0003800000 */
[----:B------:R-:W-:Y:S01]  /*6a30*/  UIADD3 UR12, UPT, UPT, UR43, 0x2200, URZ ;  /* 0x000022002b0c7890 */ /* 0x000fe2000fffe0ff */
[----:B------:R-:W-:Y:S01]  /*6a40*/  R2UR UR9, R155 ;  /* 0x000000009b0972ca */ /* 0x000fe200000e0000 */
[----:B------:R-:W-:Y:S01]  /*6a50*/  UIADD3 UR10, UP0, UPT, UR46, 0x680, URZ ;  /* 0x000006802e0a7890 */ /* 0x000fe2000ff1e0ff */
[----:B------:R-:W-:Y:S01]  /*6a60*/  R2UR UR8, R165 ;  /* 0x00000000a50872ca */ /* 0x000fe200000e0000 */
[----:B------:R-:W-:Y:S02]  /*6a70*/  UMOV UR7, UR36 ;  /* 0x0000002400077c82 */ /* 0x000fe40008000000 */
[----:B------:R-:W-:Y:S01]  /*6a80*/  IMAD.U32 R179, RZ, RZ, UR12 ;  /* 0x0000000cffb37e24 */ /* 0x000fe2000f8e00ff */
[----:B------:R-:W-:Y:S04]  /*6a90*/  UIADD3.X UR11, UPT, UPT, URZ, UR47, URZ, UP0, !UPT ;  /* 0x0000002fff0b7290 */ /* 0x000fe800087fe4ff */
[----:B------:R-:W-:Y:S03]  /*6aa0*/  R2UR UR4, R179 ;  /* 0x00000000b30472ca */ /* 0x000fe600000e0000 */
[----:B------:R-:W-:Y:S02]  /*6ab0*/  USHF.L.U32 UR5, UR9, 0x6, URZ ;  /* 0x0000000609057899 */ /* 0x000fe400080006ff */
[----:B------:R-:W-:Y:S09]  /*6ac0*/  USHF.L.U32 UR6, UR8, 0x7, URZ ;  /* 0x0000000708067899 */ /* 0x000ff200080006ff */
[----:B------:R3:W-:Y:S01]  /*6ad0*/  UTMASTG.3D [UR4], [UR10] ;  /* 0x000000040a0073b5 */ /* 0x0007e20008010000 */
[----:B------:R0:W-:Y:S01]  /*6ae0*/  UTMACMDFLUSH ;  /* 0x00000000000079b7 */ /* 0x0001e20000000000 */
[----:B---3--:R-:W-:Y:S04]  /*6af0*/  DEPBAR.LE SB0, 0x0 ;  /* 0x000080000000791a */ /* 0x008fe80000000000 */
.L_x_97:
[----:B------:R-:W-:Y:S05]  /*6b00*/  BSYNC.RECONVERGENT B0 ;  /* 0x0000000000007941 */ /* 0x000fea0003800200 */
.L_x_96:
[----:B------:R-:W-:Y:S01]  /*6b10*/  BAR.SYNC.DEFER_BLOCKING 0x1, 0x80 ;  /* 0x0042000000007b1d */ /* 0x000fe20000010000 */
[----:B------:R-:W-:Y:S01]  /*6b20*/  ISETP.NE.AND P2, PT, R180, RZ, PT ;  /* 0x000000ffb400720c */ /* 0x000fe20003f45270 */
[----:B------:R-:W-:Y:S01]  /*6b30*/  IMAD.IADD R155, R75, 0x1, R143 ;  /* 0x000000014b9b7824 */ /* 0x000fe200078e028f */
[----:B------:R-:W-:Y:S01]  /*6b40*/  ISETP.NE.AND P0, PT, R181, 0x2, PT ;  /* 0x00000002b500780c */ /* 0x000fe20003f05270 */
[----:B------:R-:W-:Y:S01]  /*6b50*/  IMAD.IADD R165, R77, 0x1, R154 ;  /* 0x000000014da57824 */ /* 0x000fe200078e029a */
[----:B------:R-:W-:Y:S02]  /*6b60*/  ISETP.NE.AND P1, PT, R76, 0x4, PT ;  /* 0x000000044c00780c */ /* 0x000fe40003f25270 */
[----:B------:R-:W-:Y:S02]  /*6b70*/  SEL R3, RZ, 0x1, P0 ;  /* 0x00000001ff037807 */ /* 0x000fe40000000000 */
[----:B------:R-:W-:Y:S02]  /*6b80*/  SEL R0, RZ, 0x1, P1 ;  /* 0x00000001ff007807 */ /* 0x000fe40000800000 */
[----:B------:R-:W-:Y:S02]  /*6b90*/  LOP3.LUT R174, R174, R3, RZ, 0x3c, !PT ;  /* 0x00000003aeae7212 */ /* 0x000fe400078e3cff */
[----:B------:R-:W-:Y:S02]  /*6ba0*/  LOP3.LUT R175, R175, R0, RZ, 0x3c, !PT ;  /* 0x00000000afaf7212 */ /* 0x000fe400078e3cff */
[----:B------:R-:W-:Y:S02]  /*6bb0*/  @P2 R2UR UR36, R171 ;  /* 0x00000000ab2422ca */ /* 0x000fe400000e0000 */
[----:B------:R-:W-:Y:S02]  /*6bc0*/  SEL R181, R181, RZ, P0 ;  /* 0x000000ffb5b57207 */ /* 0x000fe40000000000 */
[----:B------:R-:W-:Y:S01]  /*6bd0*/  SEL R76, R76, RZ, P1 ;  /* 0x000000ff4c4c7207 */ /* 0x000fe20000800000 */
[----:B------:R-:W-:Y:S10]  /*6be0*/  @P2 BRA `(.L_x_98) ;  /* 0xffffffdc00702947 */ /* 0x000ff4000383ffff */
[----:B------:R-:W-:Y:S05]  /*6bf0*/  EXIT ;  /* 0x000000000000794d */ /* 0x000fea0003800000 */
.L_x_19:
[----:B--2---:R2:W1:Y:S02]  /*6c00*/  SYNCS.PHASECHK.TRANS64.TRYWAIT P0, [R3+URZ+0x110], R2 ;  /* 0x00011002030075a7 */ /* 0x00446400080011ff */
[----:B-1----:R-:W-:Y:S05]  /*6c10*/  @!P0 NANOSLEEP.SYNCS 0x989680 ;  /* 0x009896800000895d */ /* 0x002fea0003900000 */
[----:B------:R-:W1:Y:S02]  /*6c20*/  @!P0 SYNCS.PHASECHK.TRANS64 P0, [R3+URZ+0x110], R2 ;  /* 0x00011002030085a7 */ /* 0x000e6400080010ff */
[----:B-1----:R-:W-:Y:S05]  /*6c30*/  @!P0 BRA `(.L_x_19) ;  /* 0xfffffffc00f08947 */ /* 0x002fea000383ffff */
[----:B------:R-:W-:Y:S05]  /*6c40*/  BRA `(.L_x_99) ;  /* 0xffffffa8006c7947 */ /* 0x000fea000383ffff */
.L_x_22:
[----:B-1----:R-:W-:-:S07]  /*6c50*/  MOV R2, UR33 ;  /* 0x0000002100027c02 */ /* 0x002fce0008000f00 */
.L_x_100:
[----:B-1----:R1:W2:Y:S02]  /*6c60*/  SYNCS.PHASECHK.TRANS64.TRYWAIT P0, [R2+URZ+0x40], R5 ;  /* 0x00004005020075a7 */ /* 0x0022a400080011ff */
[----:B--2---:R-:W-:Y:S05]  /*6c70*/  @!P0 NANOSLEEP.SYNCS 0x989680 ;  /* 0x009896800000895d */ /* 0x004fea0003900000 */
[----:B------:R-:W2:Y:S02]  /*6c80*/  @!P0 SYNCS.PHASECHK.TRANS64 P0, [R2+URZ+0x40], R5 ;  /* 0x00004005020085a7 */ /* 0x000ea400080010ff */
[----:B--2---:R-:W-:Y:S05]  /*6c90*/  @!P0 BRA `(.L_x_100) ;  /* 0xfffffffc00f08947 */ /* 0x004fea000383ffff */
[----:B------:R-:W-:Y:S05]  /*6ca0*/  BRA `(.L_x_21) ;  /* 0xffffffa800bc7947 */ /* 0x000fea000383ffff */
.L_x_28:
[----:B-1----:R-:W-:-:S07]  /*6cb0*/  MOV R2, UR17 ;  /* 0x0000001100027c02 */ /* 0x002fce0008000f00 */
.L_x_101:
[----:B-1----:R1:W2:Y:S02]  /*6cc0*/  SYNCS.PHASECHK.TRANS64.TRYWAIT P0, [R2+URZ+0x40], R5 ;  /* 0x00004005020075a7 */ /* 0x0022a400080011ff */
[----:B--2---:R-:W-:Y:S05]  /*6cd0*/  @!P0 NANOSLEEP.SYNCS 0x989680 ;  /* 0x009896800000895d */ /* 0x004fea0003900000 */
[----:B------:R-:W2:Y:S02]  /*6ce0*/  @!P0 SYNCS.PHASECHK.TRANS64 P0, [R2+URZ+0x40], R5 ;  /* 0x00004005020085a7 */ /* 0x000ea400080010ff */
[----:B--2---:R-:W-:Y:S05]  /*6cf0*/  @!P0 BRA `(.L_x_101) ;  /* 0xfffffffc00f08947 */ /* 0x004fea000383ffff */
[----:B------:R-:W-:Y:S05]  /*6d00*/  BRA `(.L_x_27) ;  /* 0xffffffac00647947 */ /* 0x000fea000383ffff */
.L_x_32:
[----:B-1----:R1:W2:Y:S02]  /*6d10*/  SYNCS.PHASECHK.TRANS64.TRYWAIT P0, [R2+URZ+0xa0], R3 ;  /* 0x0000a003020075a7 */ /* 0x0022a400080011ff */
[----:B--2---:R-:W-:Y:S05]  /*6d20*/  @!P0 NANOSLEEP.SYNCS 0x989680 ;  /* 0x009896800000895d */ /* 0x004fea0003900000 */
[----:B------:R-:W2:Y:S02]  /*6d30*/  @!P0 SYNCS.PHASECHK.TRANS64 P0, [R2+URZ+0xa0], R3 ;  /* 0x0000a003020085a7 */ /* 0x000ea400080010ff */
[----:B--2---:R-:W-:Y:S05]  /*6d40*/  @!P0 BRA `(.L_x_32) ;  /* 0xfffffffc00f08947 */ /* 0x004fea000383ffff */
[----:B------:R-:W-:Y:S05]  /*6d50*/  BRA `(.L_x_102) ;  /* 0xffffffac00f47947 */ /* 0x000fea000383ffff */
.L_x_36:
[----:B----4-:R-:W-:-:S07]  /*6d60*/  MOV R0, UR5 ;  /* 0x0000000500007c02 */ /* 0x010fce0008000f00 */
.L_x_103:
[----:B-1----:R1:W2:Y:S02]  /*6d70*/  SYNCS.PHASECHK.TRANS64.TRYWAIT P0, [R0+URZ], R3 ;  /* 0x00000003000075a7 */ /* 0x0022a400080011ff */
[----:B--2---:R-:W-:Y:S05]  /*6d80*/  @!P0 NANOSLEEP.SYNCS 0x989680 ;  /* 0x009896800000895d */ /* 0x004fea0003900000 */
[----:B------:R-:W2:Y:S02]  /*6d90*/  @!P0 SYNCS.PHASECHK.TRANS64 P0, [R0+URZ], R3 ;  /* 0x00000003000085a7 */ /* 0x000ea400080010ff */
[----:B--2---:R-:W-:Y:S05]  /*6da0*/  @!P0 BRA `(.L_x_103) ;  /* 0xfffffffc00f08947 */ /* 0x004fea000383ffff */
[----:B------:R-:W-:Y:S05]  /*6db0*/  BRA `(.L_x_104) ;  /* 0xffffffb400647947 */ /* 0x000fea000383ffff */
.L_x_37:
[----:B----4-:R-:W-:-:S07]  /*6dc0*/  MOV R0, UR5 ;  /* 0x0000000500007c02 */ /* 0x010fce0008000f00 */
.L_x_105:
[----:B-1----:R1:W2:Y:S02]  /*6dd0*/  SYNCS.PHASECHK.TRANS64.TRYWAIT P0, [R0+URZ], R3 ;  /* 0x00000003000075a7 */ /* 0x0022a400080011ff */
[----:B--2---:R-:W-:Y:S05]  /*6de0*/  @!P0 NANOSLEEP.SYNCS 0x989680 ;  /* 0x009896800000895d */ /* 0x004fea0003900000 */
[----:B------:R-:W2:Y:S02]  /*6df0*/  @!P0 SYNCS.PHASECHK.TRANS64 P0, [R0+URZ], R3 ;  /* 0x00000003000085a7 */ /* 0x000ea400080010ff */
[----:B--2---:R-:W-:Y:S05]  /*6e00*/  @!P0 BRA `(.L_x_105) ;  /* 0xfffffffc00f08947 */ /* 0x004fea000383ffff */
[----:B------:R-:W-:Y:S05]  /*6e10*/  BRA `(.L_x_106) ;  /* 0xffffffb400707947 */ /* 0x000fea000383ffff */
.L_x_38:
[----:B----4-:R-:W-:-:S07]  /*6e20*/  MOV R0, UR5 ;  /* 0x0000000500007c02 */ /* 0x010fce0008000f00 */
.L_x_107:
[----:B-1----:R1:W2:Y:S02]  /*6e30*/  SYNCS.PHASECHK.TRANS64.TRYWAIT P0, [R0+URZ], R3 ;  /* 0x00000003000075a7 */ /* 0x0022a400080011ff */
[----:B--2---:R-:W-:Y:S05]  /*6e40*/  @!P0 NANOSLEEP.SYNCS 0x989680 ;  /* 0x009896800000895d */ /* 0x004fea0003900000 */
[----:B------:R-:W2:Y:S02]  /*6e50*/  @!P0 SYNCS.PHASECHK.TRANS64 P0, [R0+URZ], R3 ;  /* 0x00000003000085a7 */ /* 0x000ea400080010ff */
[----:B--2---:R-:W-:Y:S05]  /*6e60*/  @!P0 BRA `(.L_x_107) ;  /* 0xfffffffc00f08947 */ /* 0x004fea000383ffff */
[----:B------:R-:W-:Y:S05]  /*6e70*/  BRA `(.L_x_108) ;  /* 0xffffffb4007c7947 */ /* 0x000fea000383ffff */
.L_x_39:
[----:B----4-:R-:W-:-:S07]  /*6e80*/  MOV R0, UR5 ;  /* 0x0000000500007c02 */ /* 0x010fce0008000f00 */
.L_x_109:
[----:B-1----:R1:W2:Y:S02]  /*6e90*/  SYNCS.PHASECHK.TRANS64.TRYWAIT P0, [R0+URZ], R3 ;  /* 0x00000003000075a7 */ /* 0x0022a400080011ff */
[----:B--2---:R-:W-:Y:S05]  /*6ea0*/  @!P0 NANOSLEEP.SYNCS 0x989680 ;  /* 0x009896800000895d */ /* 0x004fea0003900000 */
[----:B------:R-:W2:Y:S02]  /*6eb0*/  @!P0 SYNCS.PHASECHK.TRANS64 P0, [R0+URZ], R3 ;  /* 0x00000003000085a7 */ /* 0x000ea400080010ff */
[----:B--2---:R-:W-:Y:S05]  /*6ec0*/  @!P0 BRA `(.L_x_109) ;  /* 0xfffffffc00f08947 */ /* 0x004fea000383ffff */
[----:B------:R-:W-:Y:S05]  /*6ed0*/  BRA `(.L_x_110) ;  /* 0xffffffb400887947 */ /* 0x000fea000383ffff */
.L_x_40:
[----:B----4-:R-:W-:-:S07]  /*6ee0*/  MOV R0, UR5 ;  /* 0x0000000500007c02 */ /* 0x010fce0008000f00 */
.L_x_111:
[----:B-1----:R1:W2:Y:S02]  /*6ef0*/  SYNCS.PHASECHK.TRANS64.TRYWAIT P0, [R0+URZ], R3 ;  /* 0x00000003000075a7 */ /* 0x0022a400080011ff */
[----:B--2---:R-:W-:Y:S05]  /*6f00*/  @!P0 NANOSLEEP.SYNCS 0x989680 ;  /* 0x009896800000895d */ /* 0x004fea0003900000 */
[----:B------:R-:W2:Y:S02]  /*6f10*/  @!P0 SYNCS.PHASECHK.TRANS64 P0, [R0+URZ], R3 ;  /* 0x00000003000085a7 */ /* 0x000ea400080010ff */
[----:B--2---:R-:W-:Y:S05]  /*6f20*/  @!P0 BRA `(.L_x_111) ;  /* 0xfffffffc00f08947 */ /* 0x004fea000383ffff */
[----:B------:R-:W-:Y:S05]  /*6f30*/  BRA `(.L_x_112) ;  /* 0xffffffb400947947 */ /* 0x000fea000383ffff */
.L_x_41:
[----:B----4-:R-:W-:-:S07]  /*6f40*/  MOV R0, UR5 ;  /* 0x0000000500007c02 */ /* 0x010fce0008000f00 */
.L_x_113:
[----:B-1----:R1:W2:Y:S02]  /*6f50*/  SYNCS.PHASECHK.TRANS64.TRYWAIT P0, [R0+URZ], R3 ;  /* 0x00000003000075a7 */ /* 0x0022a400080011ff */
[----:B--2---:R-:W-:Y:S05]  /*6f60*/  @!P0 NANOSLEEP.SYNCS 0x989680 ;  /* 0x009896800000895d */ /* 0x004fea0003900000 */
[----:B------:R-:W2:Y:S02]  /*6f70*/  @!P0 SYNCS.PHASECHK.TRANS64 P0, [R0+URZ], R3 ;  /* 0x00000003000085a7 */ /* 0x000ea400080010ff */
[----:B--2---:R-:W-:Y:S05]  /*6f80*/  @!P0 BRA `(.L_x_113) ;  /* 0xfffffffc00f08947 */ /* 0x004fea000383ffff */
[----:B------:R-:W-:Y:S05]  /*6f90*/  BRA `(.L_x_114) ;  /* 0xffffffb400a07947 */ /* 0x000fea000383ffff */
.L_x_42:
[----:B----4-:R-:W-:-:S07]  /*6fa0*/  MOV R0, UR5 ;  /* 0x0000000500007c02 */ /* 0x010fce0008000f00 */
.L_x_115:
[----:B-1----:R1:W2:Y:S02]  /*6fb0*/  SYNCS.PHASECHK.TRANS64.TRYWAIT P0, [R0+URZ], R3 ;  /* 0x00000003000075a7 */ /* 0x0022a400080011ff */
[----:B--2---:R-:W-:Y:S05]  /*6fc0*/  @!P0 NANOSLEEP.SYNCS 0x989680 ;  /* 0x009896800000895d */ /* 0x004fea0003900000 */
[----:B------:R-:W2:Y:S02]  /*6fd0*/  @!P0 SYNCS.PHASECHK.TRANS64 P0, [R0+URZ], R3 ;  /* 0x00000003000085a7 */ /* 0x000ea400080010ff */
[----:B--2---:R-:W-:Y:S05]  /*6fe0*/  @!P0 BRA `(.L_x_115) ;  /* 0xfffffffc00f08947 */ /* 0x004fea000383ffff */
[----:B------:R-:W-:Y:S05]  /*6ff0*/  BRA `(.L_x_116) ;  /* 0xffffffb400ac7947 */ /* 0x000fea000383ffff */
.L_x_45:
[----:B-1----:R1:W2:Y:S02]  /*7000*/  SYNCS.PHASECHK.TRANS64.TRYWAIT P0, [R0+URZ+0x100], R5 ;  /* 0x00010005000075a7 */ /* 0x0022a400080011ff */
[----:B--2---:R-:W-:Y:S05]  /*7010*/  @!P0 NANOSLEEP.SYNCS 0x989680 ;  /* 0x009896800000895d */ /* 0x004fea0003900000 */
[----:B------:R-:W2:Y:S02]  /*7020*/  @!P0 SYNCS.PHASECHK.TRANS64 P0, [R0+URZ+0x100], R5 ;  /* 0x00010005000085a7 */ /* 0x000ea400080010ff */
[----:B--2---:R-:W-:Y:S05]  /*7030*/  @!P0 BRA `(.L_x_45) ;  /* 0xfffffffc00f08947 */ /* 0x004fea000383ffff */
[----:B------:R-:W-:Y:S05]  /*7040*/  BRA `(.L_x_117) ;  /* 0xffffffb800087947 */ /* 0x000fea000383ffff */
.L_x_46:
[----:B------:R-:W-:-:S07]  /*7050*/  MOV R0, UR5 ;  /* 0x0000000500007c02 */ /* 0x000fce0008000f00 */
.L_x_118:
[----:B-1----:R1:W2:Y:S02]  /*7060*/  SYNCS.PHASECHK.TRANS64.TRYWAIT P0, [R0+URZ+0xb0], R5 ;  /* 0x0000b005000075a7 */ /* 0x0022a400080011ff */
[----:B--2---:R-:W-:Y:S05]  /*7070*/  @!P0 NANOSLEEP.SYNCS 0x989680 ;  /* 0x009896800000895d */ /* 0x004fea0003900000 */
[----:B------:R-:W2:Y:S02]  /*7080*/  @!P0 SYNCS.PHASECHK.TRANS64 P0, [R0+URZ+0xb0], R5 ;  /* 0x0000b005000085a7 */ /* 0x000ea400080010ff */
[----:B--2---:R-:W-:Y:S05]  /*7090*/  @!P0 BRA `(.L_x_118) ;  /* 0xfffffffc00f08947 */ /* 0x004fea000383ffff */
[----:B------:R-:W-:Y:S05]  /*70a0*/  BRA `(.L_x_119) ;  /* 0xffffffb800187947 */ /* 0x000fea000383ffff */
.L_x_47:
[----:B-1----:R1:W2:Y:S02]  /*70b0*/  SYNCS.PHASECHK.TRANS64.TRYWAIT P1, [R0+URZ+0xa0], R5 ;  /* 0x0000a005000075a7 */ /* 0x0022a400080211ff */
[----:B--2---:R-:W-:Y:S05]  /*70c0*/  @!P1 NANOSLEEP.SYNCS 0x989680 ;  /* 0x009896800000995d */ /* 0x004fea0003900000 */
[----:B------:R-:W2:Y:S02]  /*70d0*/  @!P1 SYNCS.PHASECHK.TRANS64 P1, [R0+URZ+0xa0], R5 ;  /* 0x0000a005000095a7 */ /* 0x000ea400080210ff */
[----:B--2---:R-:W-:Y:S05]  /*70e0*/  @!P1 BRA `(.L_x_47) ;  /* 0xfffffffc00f09947 */ /* 0x004fea000383ffff */
[----:B------:R-:W-:Y:S05]  /*70f0*/  BRA `(.L_x_120) ;  /* 0xffffffb800487947 */ /* 0x000fea000383ffff */
.L_x_50:
[----:B------:R-:W-:-:S07]  /*7100*/  MOV R0, UR5 ;  /* 0x0000000500007c02 */ /* 0x000fce0008000f00 */
.L_x_121:
[----:B-1----:R1:W2:Y:S02]  /*7110*/  SYNCS.PHASECHK.TRANS64.TRYWAIT P0, [R0+URZ+0xb0], R3 ;  /* 0x0000b003000075a7 */ /* 0x0022a400080011ff */
[----:B--2---:R-:W-:Y:S05]  /*7120*/  @!P0 NANOSLEEP.SYNCS 0x989680 ;  /* 0x009896800000895d */ /* 0x004fea0003900000 */
[----:B------:R-:W2:Y:S02]  /*7130*/  @!P0 SYNCS.PHASECHK.TRANS64 P0, [R0+URZ+0xb0], R3 ;  /* 0x0000b003000085a7 */ /* 0x000ea400080010ff */
[----:B--2---:R-:W-:Y:S05]  /*7140*/  @!P0 BRA `(.L_x_121) ;  /* 0xfffffffc00f08947 */ /* 0x004fea000383ffff */
[----:B------:R-:W-:Y:S05]  /*7150*/  BRA `(.L_x_49) ;  /* 0xffffffb8009c7947 */ /* 0x000fea000383ffff */
.L_x_57:
[----:B-1----:R1:W2:Y:S02]  /*7160*/  SYNCS.PHASECHK.TRANS64.TRYWAIT P1, [R0+URZ+0xa0], R5 ;  /* 0x0000a005000075a7 */ /* 0x0022a400080211ff */
[----:B--2---:R-:W-:Y:S05]  /*7170*/  @!P1 NANOSLEEP.SYNCS 0x989680 ;  /* 0x009896800000995d */ /* 0x004fea0003900000 */
[----:B------:R-:W2:Y:S02]  /*7180*/  @!P1 SYNCS.PHASECHK.TRANS64 P1, [R0+URZ+0xa0], R5 ;  /* 0x0000a005000095a7 */ /* 0x000ea400080210ff */
[----:B--2---:R-:W-:Y:S05]  /*7190*/  @!P1 BRA `(.L_x_57) ;  /* 0xfffffffc00f09947 */ /* 0x004fea000383ffff */
[----:B------:R-:W-:Y:S05]  /*71a0*/  BRA `(.L_x_122) ;  /* 0xffffffc0000c7947 */ /* 0x000fea000383ffff */
.L_x_58:
[----:B------:R-:W-:-:S07]  /*71b0*/  MOV R3, UR7 ;  /* 0x0000000700037c02 */ /* 0x000fce0008000f00 */
.L_x_123:
[----:B-1----:R1:W2:Y:S02]  /*71c0*/  SYNCS.PHASECHK.TRANS64.TRYWAIT P0, [R3+URZ+0xe0], R0 ;  /* 0x0000e000030075a7 */ /* 0x0022a400080011ff */
[----:B--2---:R-:W-:Y:S05]  /*71d0*/  @!P0 NANOSLEEP.SYNCS 0x989680 ;  /* 0x009896800000895d */ /* 0x004fea0003900000 */
[----:B------:R-:W2:Y:S02]  /*71e0*/  @!P0 SYNCS.PHASECHK.TRANS64 P0, [R3+URZ+0xe0], R0 ;  /* 0x0000e000030085a7 */ /* 0x000ea400080010ff */
[----:B--2---:R-:W-:Y:S05]  /*71f0*/  @!P0 BRA `(.L_x_123) ;  /* 0xfffffffc00f08947 */ /* 0x004fea000383ffff */
[----:B------:R-:W-:Y:S05]  /*7200*/  BRA `(.L_x_124) ;  /* 0xffffffc000447947 */ /* 0x000fea000383ffff */
.L_x_61:
[----:B------:R-:W-:Y:S07]  /*7210*/  MOV R0, UR6 ;  /* 0x0000000600007c02 */ /* 0x000fee0008000f00 */
.L_x_125:
[----:B-1----:R1:W2:Y:S02]  /*7220*/  SYNCS.PHASECHK.TRANS64.TRYWAIT P0, [R0+URZ], R3 ;  /* 0x00000003000075a7 */ /* 0x0022a400080011ff */
[----:B--2---:R-:W-:Y:S05]  /*7230*/  @!P0 NANOSLEEP.SYNCS 0x989680 ;  /* 0x009896800000895d */ /* 0x004fea0003900000 */
[----:B------:R-:W2:Y:S02]  /*7240*/  @!P0 SYNCS.PHASECHK.TRANS64 P0, [R0+URZ], R3 ;  /* 0x00000003000085a7 */ /* 0x000ea400080010ff */
[----:B--2---:R-:W-:Y:S05]  /*7250*/  @!P0 BRA `(.L_x_125) ;  /* 0xfffffffc00f08947 */ /* 0x004fea000383ffff */
[----:B------:R-:W-:Y:S05]  /*7260*/  BRA `(.L_x_60) ;  /* 0xffffffc000607947 */ /* 0x000fea000383ffff */
.L_x_64:
[----:B------:R-:W-:-:S07]  /*7270*/  MOV R0, UR6 ;  /* 0x0000000600007c02 */ /* 0x000fce0008000f00 */
.L_x_126:
[----:B--2---:R2:W4:Y:S02]  /*7280*/  SYNCS.PHASECHK.TRANS64.TRYWAIT P0, [R0+URZ], R3 ;  /* 0x00000003000075a7 */ /* 0x00452400080011ff */
[----:B----4-:R-:W-:Y:S05]  /*7290*/  @!P0 NANOSLEEP.SYNCS 0x989680 ;  /* 0x009896800000895d */ /* 0x010fea0003900000 */
[----:B------:R-:W4:Y:S02]  /*72a0*/  @!P0 SYNCS.PHASECHK.TRANS64 P0, [R0+URZ], R3 ;  /* 0x00000003000085a7 */ /* 0x000f2400080010ff */
[----:B----4-:R-:W-:Y:S05]  /*72b0*/  @!P0 BRA `(.L_x_126) ;  /* 0xfffffffc00f08947 */ /* 0x010fea000383ffff */
[----:B------:R-:W-:Y:S05]  /*72c0*/  BRA `(.L_x_127) ;  /* 0xffffffc4003c7947 */ /* 0x000fea000383ffff */
.L_x_65:
[----:B------:R-:W-:-:S07]  /*72d0*/  MOV R0, UR6 ;  /* 0x0000000600007c02 */ /* 0x000fce0008000f00 */
.L_x_128:
[----:B-1----:R1:W2:Y:S02]  /*72e0*/  SYNCS.PHASECHK.TRANS64.TRYWAIT P0, [R0+URZ], R3 ;  /* 0x00000003000075a7 */ /* 0x0022a400080011ff */
[----:B--2---:R-:W-:Y:S05]  /*72f0*/  @!P0 NANOSLEEP.SYNCS 0x989680 ;  /* 0x009896800000895d */ /* 0x004fea0003900000 */
[----:B------:R-:W2:Y:S02]  /*7300*/  @!P0 SYNCS.PHASECHK.TRANS64 P0, [R0+URZ], R3 ;  /* 0x00000003000085a7 */ /* 0x000ea400080010ff */
[----:B--2---:R-:W-:Y:S05]  /*7310*/  @!P0 BRA `(.L_x_128) ;  /* 0xfffffffc00f08947 */ /* 0x004fea000383ffff */
[----:B------:R-:W-:Y:S05]  /*7320*/  BRA `(.L_x_129) ;  /* 0xffffffc400487947 */ /* 0x000fea000383ffff */
.L_x_66:
[----:B------:R-:W-:-:S07]  /*7330*/  MOV R0, UR6 ;  /* 0x0000000600007c02 */ /* 0x000fce0008000f00 */
.L_x_130:
[----:B-1----:R1:W2:Y:S02]  /*7340*/  SYNCS.PHASECHK.TRANS64.TRYWAIT P0, [R0+URZ], R3 ;  /* 0x00000003000075a7 */ /* 0x0022a400080011ff */
[----:B--2---:R-:W-:Y:S05]  /*7350*/  @!P0 NANOSLEEP.SYNCS 0x989680 ;  /* 0x009896800000895d */ /* 0x004fea0003900000 */
[----:B------:R-:W2:Y:S02]  /*7360*/  @!P0 SYNCS.PHASECHK.TRANS64 P0, [R0+URZ], R3 ;  /* 0x00000003000085a7 */ /* 0x000ea400080010ff */
[----:B--2---:R-:W-:Y:S05]  /*7370*/  @!P0 BRA `(.L_x_130) ;  /* 0xfffffffc00f08947 */ /* 0x004fea000383ffff */
[----:B------:R-:W-:Y:S05]  /*7380*/  BRA `(.L_x_131) ;  /* 0xffffffc400547947 */ /* 0x000fea000383ffff */
.L_x_67:
[----:B------:R-:W-:-:S07]  /*7390*/  MOV R0, UR7 ;  /* 0x0000000700007c02 */ /* 0x000fce0008000f00 */
.L_x_132:
[----:B-1----:R1:W2:Y:S02]  /*73a0*/  SYNCS.PHASECHK.TRANS64.TRYWAIT P0, [R0+URZ], R3 ;  /* 0x00000003000075a7 */ /* 0x0022a400080011ff */
[----:B--2---:R-:W-:Y:S05]  /*73b0*/  @!P0 NANOSLEEP.SYNCS 0x989680 ;  /* 0x009896800000895d */ /* 0x004fea0003900000 */
[----:B------:R-:W2:Y:S02]  /*73c0*/  @!P0 SYNCS.PHASECHK.TRANS64 P0, [R0+URZ], R3 ;  /* 0x00000003000085a7 */ /* 0x000ea400080010ff */
[----:B--2---:R-:W-:Y:S05]  /*73d0*/  @!P0 BRA `(.L_x_132) ;  /* 0xfffffffc00f08947 */ /* 0x004fea000383ffff */
[----:B------:R-:W-:Y:S05]  /*73e0*/  BRA `(.L_x_133) ;  /* 0xffffffc400607947 */ /* 0x000fea000383ffff */
.L_x_72:
[----:B---3--:R3:W1:Y:S02]  /*73f0*/  SYNCS.PHASECHK.TRANS64.TRYWAIT P0, [R0+URZ+0xa0], R3 ;  /* 0x0000a003000075a7 */ /* 0x00866400080011ff */
[----:B-1----:R-:W-:Y:S05]  /*7400*/  @!P0 NANOSLEEP.SYNCS 0x989680 ;  /* 0x009896800000895d */ /* 0x002fea0003900000 */
[----:B------:R-:W1:Y:S02]  /*7410*/  @!P0 SYNCS.PHASECHK.TRANS64 P0, [R0+URZ+0xa0], R3 ;  /* 0x0000a003000085a7 */ /* 0x000e6400080010ff */
[----:B-1----:R-:W-:Y:S05]  /*7420*/  @!P0 BRA `(.L_x_72) ;  /* 0xfffffffc00f08947 */ /* 0x002fea000383ffff */
[----:B------:R-:W-:Y:S05]  /*7430*/  BRA `(.L_x_134) ;  /* 0xffffffc8005c7947 */ /* 0x000fea000383ffff */
.L_x_75:
[----:B------:R-:W-:Y:S07]  /*7440*/  MOV R0, UR6 ;  /* 0x0000000600007c02 */ /* 0x000fee0008000f00 */
.L_x_135:
[----:B-1----:R1:W3:Y:S02]  /*7450*/  SYNCS.PHASECHK.TRANS64.TRYWAIT P0, [R0+URZ+0x98], R3 ;  /* 0x00009803000075a7 */ /* 0x0022e400080011ff */
[----:B---3--:R-:W-:Y:S05]  /*7460*/  @!P0 NANOSLEEP.SYNCS 0x989680 ;  /* 0x009896800000895d */ /* 0x008fea0003900000 */
[----:B------:R-:W3:Y:S02]  /*7470*/  @!P0 SYNCS.PHASECHK.TRANS64 P0, [R0+URZ+0x98], R3 ;  /* 0x00009803000085a7 */ /* 0x000ee400080010ff */
[----:B---3--:R-:W-:Y:S05]  /*7480*/  @!P0 BRA `(.L_x_135) ;  /* 0xfffffffc00f08947 */ /* 0x008fea000383ffff */
[----:B------:R-:W-:Y:S05]  /*7490*/  BRA `(.L_x_74) ;  /* 0xffffffcc00487947 */ /* 0x000fea000383ffff */
.L_x_78:
[----:B------:R-:W-:Y:S07]  /*74a0*/  MOV R3, UR6 ;  /* 0x0000000600037c02 */ /* 0x000fee0008000f00 */
.L_x_136:
[----:B-1----:R1:W2:Y:S02]  /*74b0*/  SYNCS.PHASECHK.TRANS64.TRYWAIT P2, [R3+URZ+0x88], R26 ;  /* 0x0000881a030075a7 */ /* 0x0022a400080411ff */
[----:B--2---:R-:W-:Y:S05]  /*74c0*/  @!P2 NANOSLEEP.SYNCS 0x989680 ;  /* 0x009896800000a95d */ /* 0x004fea0003900000 */
[----:B------:R-:W2:Y:S02]  /*74d0*/  @!P2 SYNCS.PHASECHK.TRANS64 P2, [R3+URZ+0x88], R26 ;  /* 0x0000881a0300a5a7 */ /* 0x000ea400080410ff */
[----:B--2---:R-:W-:Y:S05]  /*74e0*/  @!P2 BRA `(.L_x_136) ;  /* 0xfffffffc00f0a947 */ /* 0x004fea000383ffff */
[----:B------:R-:W-:Y:S05]  /*74f0*/  BRA `(.L_x_137) ;  /* 0xffffffcc00dc7947 */ /* 0x000fea000383ffff */
.L_x_81:
[----:B--2---:R2:W4:Y:S02]  /*7500*/  SYNCS.PHASECHK.TRANS64.TRYWAIT P0, [R0+URZ+0xa0], R3 ;  /* 0x0000a003000075a7 */ /* 0x00452400080011ff */
[----:B----4-:R-:W-:Y:S05]  /*7510*/  @!P0 NANOSLEEP.SYNCS 0x989680 ;  /* 0x009896800000895d */ /* 0x010fea0003900000 */
[----:B------:R-:W4:Y:S02]  /*7520*/  @!P0 SYNCS.PHASECHK.TRANS64 P0, [R0+URZ+0xa0], R3 ;  /* 0x0000a003000085a7 */ /* 0x000f2400080010ff */
[----:B----4-:R-:W-:Y:S05]  /*7530*/  @!P0 BRA `(.L_x_81) ;  /* 0xfffffffc00f08947 */ /* 0x010fea000383ffff */
[----:B------:R-:W-:Y:S05]  /*7540*/  BRA `(.L_x_138) ;  /* 0xffffffd4002c7947 */ /* 0x000fea000383ffff */
.L_x_92:
[----:B-1----:R-:W-:Y:S04]  /*7550*/  MOV R0, UR43 ;  /* 0x0000002b00007c02 */ /* 0x002fe80008000f00 */
[----:B------:R1:W2:Y:S03]  /*7560*/  SYNCS.PHASECHK.TRANS64.TRYWAIT P1, [R0+URZ+0x80], R3 ;  /* 0x00008003000075a7 */ /* 0x0002a600080211ff */
[----:B--2---:R-:W-:Y:S05]  /*7570*/  @!P1 NANOSLEEP.SYNCS 0x989680 ;  /* 0x009896800000995d */ /* 0x004fea0003900000 */
[----:B------:R-:W2:Y:S02]  /*7580*/  @!P1 SYNCS.PHASECHK.TRANS64 P1, [R0+URZ+0x80], R3 ;  /* 0x00008003000095a7 */ /* 0x000ea400080210ff */
[----:B--2---:R-:W-:Y:S05]  /*7590*/  @!P1 BRA `(.L_x_92) ;  /* 0xfffffffc00ec9947 */ /* 0x004fea000383ffff */
[----:B------:R-:W-:Y:S05]  /*75a0*/  BRA `(.L_x_91) ;  /* 0xffffffe000287947 */ /* 0x000fea000383ffff */
.L_x_94:
[----:B------:R1:W1:Y:S02]  /*75b0*/  SYNCS.PHASECHK.TRANS64.TRYWAIT P1, [R156+URZ+0xc0], R5 ;  /* 0x0000c0059c0075a7 */ /* 0x00026400080211ff */
[----:B-1----:R-:W-:Y:S05]  /*75c0*/  @!P1 NANOSLEEP.SYNCS 0x989680 ;  /* 0x009896800000995d */ /* 0x002fea0003900000 */
[----:B------:R-:W1:Y:S02]  /*75d0*/  @!P1 SYNCS.PHASECHK.TRANS64 P1, [R156+URZ+0xc0], R5 ;  /* 0x0000c0059c0095a7 */ /* 0x000e6400080210ff */
[----:B-1----:R-:W-:Y:S05]  /*75e0*/  @!P1 BRA `(.L_x_94) ;  /* 0xfffffffc00f09947 */ /* 0x002fea000383ffff */
[----:B------:R-:W-:Y:S05]  /*75f0*/  BRA `(.L_x_93) ;  /* 0xffffffe0006c7947 */ /* 0x000fea000383ffff */
        .weak           $__internal_0_$__cuda_sm10x_tcgen05_guardrail_trap_col_being_dealloced_not_returned_by_alloc
        .type           $__internal_0_$__cuda_sm10x_tcgen05_guardrail_trap_col_being_dealloced_not_returned_by_alloc,@function
        .size           $__internal_0_$__cuda_sm10x_tcgen05_guardrail_trap_col_being_dealloced_not_returned_by_alloc,($__internal_1_$__cuda_sm10x_tcgen05_guardrail_trap_phase_invalid_during_alloc - $__internal_0_$__cuda_sm10x_tcgen05_guardrail_trap_col_being_dealloced_not_returned_by_alloc)
$__internal_0_$__cuda_sm10x_tcgen05_guardrail_trap_col_being_dealloced_not_returned_by_alloc:
[----:B------:R-:W-:Y:S05]  /*7600*/  BPT.TRAP 0x1 ;  /* 0x000000040000795c */ /* 0x000fea0000300000 */
[----:B------:R-:W-:-:S04]  /*7610*/  HFMA2 R3, -RZ, RZ, 0, 0 ;  /* 0x00000000ff037431 */ /* 0x000fc800000001ff */
[----:B------:R-:W-:Y:S05]  /*7620*/  RET.REL.NODEC R2 `(_ZN7cutlass13device_kernelINS_4gemm6kernel13GemmUniversalIN4cute5tupleIJiiiiEEENS1_10collective13CollectiveMmaINS1_35MainloopSm100TmaUmmaWarpSpecializedILi8ELi2ELi4ENS5_IJNS4_1CILi1EEESB_SB_EEEEENS5_IJNSA_ILi128EEENSA_ILi64EEESE_EEENS_12float_e4m3_tENS5_IJlSB_lEEENS_12float_e5m2_tESI_NS4_8TiledMMAINS4_8MMA_AtomIJNS4_10MMA_TraitsINS4_19SM100_MMA_F8F6F4_SSEJSH_SJ_fSE_SF_NS4_17integral_constantINS4_4UMMA5MajorELSQ_0EEESR_NSO_INSP_7ScaleInELSS_0EEEST_EEEEEENS4_6LayoutISC_NS5_IJNSA_ILi0EEESX_SX_EEEEENS5_IJNS4_10UnderscoreES10_S10_EEEEENS4_13SM90_TMA_LOADENS4_14ComposedLayoutINS4_7SwizzleILi3ELi4ELi3EEENS4_18smem_ptr_flag_bitsILi8EEENSW_INS5_IJNSA_ILi8EEESE_EEENS5_IJSE_SB_EEEEEEEvNS4_8identityES13_S1D_vS1E_EENS_8epilogue10collective18CollectiveEpilogueINS1G_23Sm100TmaWarpSpecializedILi1ELi1ELi64ELb0ELb0EEEJSG_NS5_IJNSW_ISE_SB_EENSW_ISF_SB_EEEEESH_SI_SH_SI_NS1G_6fusion15FusionCallbacksIS1K_NS1O_17LinearCombinationISH_fSH_fLNS_15FloatRoundStyleE2EEESG_S1N_JEEENS4_5SM1004TMEM4LOAD26SM100_TMEM_LOAD_32dp32b64xES13_NS14_INS15_ILi2ELi4ELi3EEES18_NSW_INS5_IJS19_SF_EEENS5_IJSF_SB_EEEEEEENS4_39AutoVectorizingCopyWithAssumedAlignmentILi128EEENS4_14SM90_TMA_STOREES22_S24_S24_EEEvvEEEEvNT_6ParamsE) ;  /* 0xffffff8802747950 */ /* 0x000fea0003c3ffff */
        .weak           $__internal_1_$__cuda_sm10x_tcgen05_guardrail_trap_phase_invalid_during_alloc
        .type           $__internal_1_$__cuda_sm10x_tcgen05_guardrail_trap_phase_invalid_during_alloc,@function
        .size           $__internal_1_$__cuda_sm10x_tcgen05_guardrail_trap_phase_invalid_during_alloc,($__internal_2_$__cuda_sm10x_tcgen05_guardrail_trap_unallocated_columns_being_dealloced - $__internal_1_$__cuda_sm10x_tcgen05_guardrail_trap_phase_invalid_during_alloc)
$__internal_1_$__cuda_sm10x_tcgen05_guardrail_trap_phase_invalid_during_alloc:
[----:B------:R-:W-:Y:S05]  /*7630*/  BPT.TRAP 0x1 ;  /* 0x000000040000795c */ /* 0x000fea0000300000 */
[----:B------:R-:W-:-:S04]  /*7640*/  MOV R3, 0x0 ;  /* 0x0000000000037802 */ /* 0x000fc80000000f00 */
[----:B------:R-:W-:Y:S05]  /*7650*/  RET.REL.NODEC R2 `(_ZN7cutlass13device_kernelINS_4gemm6kernel13GemmUniversalIN4cute5tupleIJiiiiEEENS1_10collective13CollectiveMmaINS1_35MainloopSm100TmaUmmaWarpSpecializedILi8ELi2ELi4ENS5_IJNS4_1CILi1EEESB_SB_EEEEENS5_IJNSA_ILi128EEENSA_ILi64EEESE_EEENS_12float_e4m3_tENS5_IJlSB_lEEENS_12float_e5m2_tESI_NS4_8TiledMMAINS4_8MMA_AtomIJNS4_10MMA_TraitsINS4_19SM100_MMA_F8F6F4_SSEJSH_SJ_fSE_SF_NS4_17integral_constantINS4_4UMMA5MajorELSQ_0EEESR_NSO_INSP_7ScaleInELSS_0EEEST_EEEEEENS4_6LayoutISC_NS5_IJNSA_ILi0EEESX_SX_EEEEENS5_IJNS4_10UnderscoreES10_S10_EEEEENS4_13SM90_TMA_LOADENS4_14ComposedLayoutINS4_7SwizzleILi3ELi4ELi3EEENS4_18smem_ptr_flag_bitsILi8EEENSW_INS5_IJNSA_ILi8EEESE_EEENS5_IJSE_SB_EEEEEEEvNS4_8identityES13_S1D_vS1E_EENS_8epilogue10collective18CollectiveEpilogueINS1G_23Sm100TmaWarpSpecializedILi1ELi1ELi64ELb0ELb0EEEJSG_NS5_IJNSW_ISE_SB_EENSW_ISF_SB_EEEEESH_SI_SH_SI_NS1G_6fusion15FusionCallbacksIS1K_NS1O_17LinearCombinationISH_fSH_fLNS_15FloatRoundStyleE2EEESG_S1N_JEEENS4_5SM1004TMEM4LOAD26SM100_TMEM_LOAD_32dp32b64xES13_NS14_INS15_ILi2ELi4ELi3EEES18_NSW_INS5_IJS19_SF_EEENS5_IJSF_SB_EEEEEEENS4_39AutoVectorizingCopyWithAssumedAlignmentILi128EEENS4_14SM90_TMA_STOREES22_S24_S24_EEEvvEEEEvNT_6ParamsE) ;  /* 0xffffff8802687950 */ /* 0x000fea0003c3ffff */
        .weak           $__internal_2_$__cuda_sm10x_tcgen05_guardrail_trap_unallocated_columns_being_dealloced
        .type           $__internal_2_$__cuda_sm10x_tcgen05_guardrail_trap_unallocated_columns_being_dealloced,@function
        .size           $__internal_2_$__cuda_sm10x_tcgen05_guardrail_trap_unallocated_columns_being_dealloced,(.L_x_140 - $__internal_2_$__cuda_sm10x_tcgen05_guardrail_trap_unallocated_columns_being_dealloced)
$__internal_2_$__cuda_sm10x_tcgen05_guardrail_trap_unallocated_columns_being_dealloced:
[----:B------:R-:W-:Y:S05]  /*7660*/  BPT.TRAP 0x1 ;  /* 0x000000040000795c */ /* 0x000fea0000300000 */
[----:B------:R-:W-:-:S04]  /*7670*/  HFMA2 R3, -RZ, RZ, 0, 0 ;  /* 0x00000000ff037431 */ /* 0x000fc800000001ff */
[----:B------:R-:W-:Y:S05]  /*7680*/  RET.REL.NODEC R2 `(_ZN7cutlass13device_kernelINS_4gemm6kernel13GemmUniversalIN4cute5tupleIJiiiiEEENS1_10collective13CollectiveMmaINS1_35MainloopSm100TmaUmmaWarpSpecializedILi8ELi2ELi4ENS5_IJNS4_1CILi1EEESB_SB_EEEEENS5_IJNSA_ILi128EEENSA_ILi64EEESE_EEENS_12float_e4m3_tENS5_IJlSB_lEEENS_12float_e5m2_tESI_NS4_8TiledMMAINS4_8MMA_AtomIJNS4_10MMA_TraitsINS4_19SM100_MMA_F8F6F4_SSEJSH_SJ_fSE_SF_NS4_17integral_constantINS4_4UMMA5MajorELSQ_0EEESR_NSO_INSP_7ScaleInELSS_0EEEST_EEEEEENS4_6LayoutISC_NS5_IJNSA_ILi0EEESX_SX_EEEEENS5_IJNS4_10UnderscoreES10_S10_EEEEENS4_13SM90_TMA_LOADENS4_14ComposedLayoutINS4_7SwizzleILi3ELi4ELi3EEENS4_18smem_ptr_flag_bitsILi8EEENSW_INS5_IJNSA_ILi8EEESE_EEENS5_IJSE_SB_EEEEEEEvNS4_8identityES13_S1D_vS1E_EENS_8epilogue10collective18CollectiveEpilogueINS1G_23Sm100TmaWarpSpecializedILi1ELi1ELi64ELb0ELb0EEEJSG_NS5_IJNSW_ISE_SB_EENSW_ISF_SB_EEEEESH_SI_SH_SI_NS1G_6fusion15FusionCallbacksIS1K_NS1O_17LinearCombinationISH_fSH_fLNS_15FloatRoundStyleE2EEESG_S1N_JEEENS4_5SM1004TMEM4LOAD26SM100_TMEM_LOAD_32dp32b64xES13_NS14_INS15_ILi2ELi4ELi3EEES18_NSW_INS5_IJS19_SF_EEENS5_IJSF_SB_EEEEEEENS4_39AutoVectorizingCopyWithAssumedAlignmentILi128EEENS4_14SM90_TMA_STOREES22_S24_S24_EEEvvEEEEvNT_6ParamsE) ;  /* 0xffffff88025c7950 */ /* 0x000fea0003c3ffff */
.L_x_139:
[----:B------:R-:W-:-:S00]  /*7690*/  BRA `(.L_x_139) ;  /* 0xfffffffc00fc7947 */ /* 0x000fc0000383ffff */
[----:B------:R-:W-:-:S00]  /*76a0*/  NOP ;  /* 0x0000000000007918 */ /* 0x000fc00000000000 */
        /* <DEDUP_REMOVED lines=13> */
.L_x_140:


//--------------------- .nv.global.init           --------------------------
	.section	.nv.global.init,"aw",@progbits
.nv.global.init:
	.type		$str$27,@object
	.size		$str$27,($str$28 - $str$27)
$str$27:
        /*0000*/ 	.byte	0x28, 0x61, 0x64, 0x64, 0x72, 0x65, 0x73, 0x73, 0x20, 0x26, 0x20, 0x6d, 0x61, 0x73, 0x6b, 0x29
        /*0010*/ 	.byte	0x20, 0x3d, 0x3d, 0x20, 0x30, 0x00
	.type		$str$28,@object
	.size		$str$28,($str$26 - $str$28)
$str$28:
        /*0016*/ 	.byte	0x2f, 0x74, 0x6d, 0x70, 0x2f, 0x63, 0x75, 0x74, 0x6c, 0x61, 0x73, 0x73, 0x5f, 0x73, 0x77, 0x65
        /*0026*/ 	.byte	0x65, 0x70, 0x5f, 0x73, 0x72, 0x63, 0x2f, 0x69, 0x6e, 0x63, 0x6c, 0x75, 0x64, 0x65, 0x2f, 0x63
        /*0036*/ 	.byte	0x75, 0x74, 0x65, 0x2f, 0x70, 0x6f, 0x69, 0x6e, 0x74, 0x65, 0x72, 0x5f, 0x66, 0x6c, 0x61, 0x67
        /*0046*/ 	.byte	0x67, 0x65, 0x64, 0x2e, 0x68, 0x70, 0x70, 0x00
	.type		$str$26,@object
	.size		$str$26,($str$25 - $str$26)
$str$26:
        /*004e*/ 	.byte	0x2f, 0x74, 0x6d, 0x70, 0x2f, 0x63, 0x75, 0x74, 0x6c, 0x61, 0x73, 0x73, 0x5f, 0x73, 0x77, 0x65
        /*005e*/ 	.byte	0x65, 0x70, 0x5f, 0x73, 0x72, 0x63, 0x2f, 0x69, 0x6e, 0x63, 0x6c, 0x75, 0x64, 0x65, 0x2f, 0x63
        /*006e*/ 	.byte	0x75, 0x74, 0x65, 0x2f, 0x61, 0x74, 0x6f, 0x6d, 0x2f, 0x63, 0x6f, 0x70, 0x79, 0x5f, 0x74, 0x72
        /*007e*/ 	.byte	0x61, 0x69, 0x74, 0x73, 0x5f, 0x73, 0x6d, 0x31, 0x30, 0x30, 0x2e, 0x68, 0x70, 0x70, 0x00
	.type		$str$25,@object
	.size		$str$25,(__unnamed_1 - $str$25)
$str$25:
        /*008d*/ 	.byte	0x28, 0x28, 0x75, 0x69, 0x6e, 0x74, 0x33, 0x32, 0x5f, 0x74, 0x28, 0x74, 0x68, 0x72, 0x65, 0x61
        /*009d*/ 	.byte	0x64, 0x49, 0x64, 0x78, 0x2e, 0x78, 0x29, 0x20, 0x2f, 0x20, 0x33, 0x32, 0x29, 0x20, 0x25, 0x20
        /*00ad*/ 	.byte	0x34, 0x29, 0x20, 0x3d, 0x3d, 0x20, 0x28, 0x28, 0x28, 0x74, 0x6d, 0x65, 0x6d, 0x5f, 0x61, 0x64
        /*00bd*/ 	.byte	0x64, 0x72, 0x20, 0x3e, 0x3e, 0x20, 0x31, 0x36, 0x29, 0x20, 0x2f, 0x20, 0x33, 0x32, 0x29, 0x20
        /*00cd*/ 	.byte	0x25, 0x20, 0x34, 0x29, 0x00
	.type		__unnamed_1,@object
	.size		__unnamed_1,(__unnamed_2 - __unnamed_1)
__unnamed_1:
        /*00d2*/ 	.byte	0x61, 0x75, 0x74, 0x6f, 0x20, 0x63, 0x75, 0x74, 0x65, 0x3a, 0x3a, 0x61, 0x73, 0x5f, 0x70, 0x6f
        /* <DEDUP_REMOVED lines=24> */
        /*0262*/ 	.byte	0x43, 0x3c, 0x38, 0x31, 0x39, 0x32, 0x3e, 0x3e, 0x3e, 0x3e, 0x5d, 0x00
	.type		__unnamed_2,@object
	.size		__unnamed_2,(.L_2 - __unnamed_2)
__unnamed_2:
        /* <DEDUP_REMOVED lines=42> */
        /*050e*/ 	.byte	0x3e, 0x3e, 0x3e, 0x3e, 0x5d, 0x00
.L_2:


//--------------------- .nv.shared._ZN7cutlass13device_kernelINS_4gemm6kernel13GemmUniversalIN4cute5tupleIJiiiiEEENS1_10collective13CollectiveMmaINS1_35MainloopSm100TmaUmmaWarpSpecializedILi8ELi2ELi4ENS5_IJNS4_1CILi1EEESB_SB_EEEEENS5_IJNSA_ILi128EEENSA_ILi64EEESE_EEENS_12float_e4m3_tENS5_IJlSB_lEEENS_12float_e5m2_tESI_NS4_8TiledMMAINS4_8MMA_AtomIJNS4_10MMA_TraitsINS4_19SM100_MMA_F8F6F4_SSEJSH_SJ_fSE_SF_NS4_17integral_constantINS4_4UMMA5MajorELSQ_0EEESR_NSO_INSP_7ScaleInELSS_0EEEST_EEEEEENS4_6LayoutISC_NS5_IJNSA_ILi0EEESX_SX_EEEEENS5_IJNS4_10UnderscoreES10_S10_EEEEENS4_13SM90_TMA_LOADENS4_14ComposedLayoutINS4_7SwizzleILi3ELi4ELi3EEENS4_18smem_ptr_flag_bitsILi8EEENSW_INS5_IJNSA_ILi8EEESE_EEENS5_IJSE_SB_EEEEEEEvNS4_8identityES13_S1D_vS1E_EENS_8epilogue10collective18CollectiveEpilogueINS1G_23Sm100TmaWarpSpecializedILi1ELi1ELi64ELb0ELb0EEEJSG_NS5_IJNSW_ISE_SB_EENSW_ISF_SB_EEEEESH_SI_SH_SI_NS1G_6fusion15FusionCallbacksIS1K_NS1O_17LinearCombinationISH_fSH_fLNS_15FloatRoundStyleE2EEESG_S1N_JEEENS4_5SM1004TMEM4LOAD26SM100_TMEM_LOAD_32dp32b64xES13_NS14_INS15_ILi2ELi4ELi3EEES18_NSW_INS5_IJS19_SF_EEENS5_IJSF_SB_EEEEEEENS4_39AutoVectorizingCopyWithAssumedAlignmentILi128EEENS4_14SM90_TMA_STOREES22_S24_S24_EEEvvEEEEvNT_6ParamsE --------------------------
	.section	.nv.shared._ZN7cutlass13device_kernelINS_4gemm6kernel13GemmUniversalIN4cute5tupleIJiiiiEEENS1_10collective13CollectiveMmaINS1_35MainloopSm100TmaUmmaWarpSpecializedILi8ELi2ELi4ENS5_IJNS4_1CILi1EEESB_SB_EEEEENS5_IJNSA_ILi128EEENSA_ILi64EEESE_EEENS_12float_e4m3_tENS5_IJlSB_lEEENS_12float_e5m2_tESI_NS4_8TiledMMAINS4_8MMA_AtomIJNS4_10MMA_TraitsINS4_19SM100_MMA_F8F6F4_SSEJSH_SJ_fSE_SF_NS4_17integral_constantINS4_4UMMA5MajorELSQ_0EEESR_NSO_INSP_7ScaleInELSS_0EEEST_EEEEEENS4_6LayoutISC_NS5_IJNSA_ILi0EEESX_SX_EEEEENS5_IJNS4_10UnderscoreES10_S10_EEEEENS4_13SM90_TMA_LOADENS4_14ComposedLayoutINS4_7SwizzleILi3ELi4ELi3EEENS4_18smem_ptr_flag_bitsILi8EEENSW_INS5_IJNSA_ILi8EEESE_EEENS5_IJSE_SB_EEEEEEEvNS4_8identityES13_S1D_vS1E_EENS_8epilogue10collective18CollectiveEpilogueINS1G_23Sm100TmaWarpSpecializedILi1ELi1ELi64ELb0ELb0EEEJSG_NS5_IJNSW_ISE_SB_EENSW_ISF_SB_EEEEESH_SI_SH_SI_NS1G_6fusion15FusionCallbacksIS1K_NS1O_17LinearCombinationISH_fSH_fLNS_15FloatRoundStyleE2EEESG_S1N_JEEENS4_5SM1004TMEM4LOAD26SM100_TMEM_LOAD_32dp32b64xES13_NS14_INS15_ILi2ELi4ELi3EEES18_NSW_INS5_IJS19_SF_EEENS5_IJSF_SB_EEEEEEENS4_39AutoVectorizingCopyWithAssumedAlignmentILi128EEENS4_14SM90_TMA_STOREES22_S24_S24_EEEvvEEEEvNT_6ParamsE,"aw",@nobits
	.sectionflags	@""
	.align	16
	.zero		1024


//--------------------- .nv.shared.reserved.0     --------------------------
	.section	.nv.shared.reserved.0,"aw",@nobits
	.weak		__nv_reservedSMEM_offset_0_alias
	.size		__nv_reservedSMEM_offset_0_alias, 0, 64
	.other		__nv_reservedSMEM_offset_0_alias,@"STO_CUDA_RESERVED_SHARED STV_DEFAULT"
__nv_reservedSMEM_offset_0_alias:
	.zero		0
.nv.shared.reserved.0:
	.zero		64
	.weak		__nv_reservedSMEM_tcgen05_partition
	.type		__nv_reservedSMEM_tcgen05_partition,@object
	.size		__nv_reservedSMEM_tcgen05_partition,(.L_0 - __nv_reservedSMEM_tcgen05_partition)
__nv_reservedSMEM_tcgen05_partition:
	.zero		32
.L_0:


//--------------------- .nv.global                --------------------------
	.section	.nv.global,"aw",@nobits
.nv.global:
	.type		_ZN40_INTERNAL_a1c95e3d_4_k_cu_2f5bf375_375804cute1_E,@object
	.size		_ZN40_INTERNAL_a1c95e3d_4_k_cu_2f5bf375_375804cute1_E,(_ZN40_INTERNAL_a1c95e3d_4_k_cu_2f5bf375_375804cuda3std3__45__cpo6cbeginE - _ZN40_INTERNAL_a1c95e3d_4_k_cu_2f5bf375_375804cute1_E)
_ZN40_INTERNAL_a1c95e3d_4_k_cu_2f5bf375_375804cute1_E:
	.zero		1
	.type		_ZN40_INTERNAL_a1c95e3d_4_k_cu_2f5bf375_375804cuda3std3__45__cpo6cbeginE,@object
	.size		_ZN40_INTERNAL_a1c95e3d_4_k_cu_2f5bf375_375804cuda3std3__45__cpo6cbeginE,(_ZN40_INTERNAL_a1c95e3d_4_k_cu_2f5bf375_375804cuda3std3__48in_placeE - _ZN40_INTERNAL_a1c95e3d_4_k_cu_2f5bf375_375804cuda3std3__45__cpo6cbeginE)
_ZN40_INTERNAL_a1c95e3d_4_k_cu_2f5bf375_375804cuda3std3__45__cpo6cbeginE:
	.zero		1
	.type		_ZN40_INTERNAL_a1c95e3d_4_k_cu_2f5bf375_375804cuda3std3__48in_placeE,@object
	.size		_ZN40_INTERNAL_a1c95e3d_4_k_cu_2f5bf375_375804cuda3std3__48in_placeE,(_ZN40_INTERNAL_a1c95e3d_4_k_cu_2f5bf375_375804cuda3std6ranges3__45__cpo9iter_moveE - _ZN40_INTERNAL_a1c95e3d_4_k_cu_2f5bf375_375804cuda3std3__48in_placeE)
_ZN40_INTERNAL_a1c95e3d_4_k_cu_2f5bf375_375804cuda3std3__48in_placeE:
	.zero		1
	.type		_ZN40_INTERNAL_a1c95e3d_4_k_cu_2f5bf375_375804cuda3std6ranges3__45__cpo9iter_moveE,@object
	.size		_ZN40_INTERNAL_a1c95e3d_4_k_cu_2f5bf375_375804cuda3std6ranges3__45__cpo9iter_moveE,(_ZN40_INTERNAL_a1c95e3d_4_k_cu_2f5bf375_375804cuda3std3__45__cpo5beginE - _ZN40_INTERNAL_a1c95e3d_4_k_cu_2f5bf375_375804cuda3std6ranges3__45__cpo9iter_moveE)
_ZN40_INTERNAL_a1c95e3d_4_k_cu_2f5bf375_375804cuda3std6ranges3__45__cpo9iter_moveE:
	.zero		1
	.type		_ZN40_INTERNAL_a1c95e3d_4_k_cu_2f5bf375_375804cuda3std3__45__cpo5beginE,@object
	.size		_ZN40_INTERNAL_a1c95e3d_4_k_cu_2f5bf375_375804cuda3std3__45__cpo5beginE,(_ZN40_INTERNAL_a1c95e3d_4_k_cu_2f5bf375_375804cuda3std3__442_GLOBAL__N__a1c95e3d_4_k_cu_2f5bf375_375806ignoreE - _ZN40_INTERNAL_a1c95e3d_4_k_cu_2f5bf375_375804cuda3std3__45__cpo5beginE)
_ZN40_INTERNAL_a1c95e3d_4_k_cu_2f5bf375_375804cuda3std3__45__cpo5beginE:
	.zero		1
	.type		_ZN40_INTERNAL_a1c95e3d_4_k_cu_2f5bf375_375804cuda3std3__442_GLOBAL__N__a1c95e3d_4_k_cu_2f5bf375_375806ignoreE,@object
	.size		_ZN40_INTERNAL_a1c95e3d_4_k_cu_2f5bf375_375804cuda3std3__442_GLOBAL__N__a1c95e3d_4_k_cu_2f5bf375_375806ignoreE,(_ZN40_INTERNAL_a1c95e3d_4_k_cu_2f5bf375_375804cute7productE - _ZN40_INTERNAL_a1c95e3d_4_k_cu_2f5bf375_375804cuda3std3__442_GLOBAL__N__a1c95e3d_4_k_cu_2f5bf375_375806ignoreE)
_ZN40_INTERNAL_a1c95e3d_4_k_cu_2f5bf375_375804cuda3std3__442_GLOBAL__N__a1c95e3d_4_k_cu_2f5bf375_375806ignoreE:
	.zero		1
	.type		_ZN40_INTERNAL_a1c95e3d_4_k_cu_2f5bf375_375804cute7productE,@object
	.size		_ZN40_INTERNAL_a1c95e3d_4_k_cu_2f5bf375_375804cute7productE,(_ZN40_INTERNAL_a1c95e3d_4_k_cu_2f5bf375_375804cuda3std3__45__cpo3endE - _ZN40_INTERNAL_a1c95e3d_4_k_cu_2f5bf375_375804cute7productE)
_ZN40_INTERNAL_a1c95e3d_4_k_cu_2f5bf375_375804cute7productE:
	.zero		1
	.type		_ZN40_INTERNAL_a1c95e3d_4_k_cu_2f5bf375_375804cuda3std3__45__cpo3endE,@object
	.size		_ZN40_INTERNAL_a1c95e3d_4_k_cu_2f5bf375_375804cuda3std3__45__cpo3endE,(_ZN40_INTERNAL_a1c95e3d_4_k_cu_2f5bf375_375804cuda3std3__419piecewise_constructE - _ZN40_INTERNAL_a1c95e3d_4_k_cu_2f5bf375_375804cuda3std3__45__cpo3endE)
_ZN40_INTERNAL_a1c95e3d_4_k_cu_2f5bf375_375804cuda3std3__45__cpo3endE:
	.zero		1
	.type		_ZN40_INTERNAL_a1c95e3d_4_k_cu_2f5bf375_375804cuda3std3__419piecewise_constructE,@object
	.size		_ZN40_INTERNAL_a1c95e3d_4_k_cu_2f5bf375_375804cuda3std3__419piecewise_constructE,(_ZN40_INTERNAL_a1c95e3d_4_k_cu_2f5bf375_375804cuda3std3__45__cpo4cendE - _ZN40_INTERNAL_a1c95e3d_4_k_cu_2f5bf375_375804cuda3std3__419piecewise_constructE)
_ZN40_INTERNAL_a1c95e3d_4_k_cu_2f5bf375_375804cuda3std3__419piecewise_constructE:
	.zero		1
	.type		_ZN40_INTERNAL_a1c95e3d_4_k_cu_2f5bf375_375804cuda3std3__45__cpo4cendE,@object
	.size		_ZN40_INTERNAL_a1c95e3d_4_k_cu_2f5bf375_375804cuda3std3__45__cpo4cendE,(_ZN40_INTERNAL_a1c95e3d_4_k_cu_2f5bf375_375804cuda3std6ranges3__45__cpo4swapE - _ZN40_INTERNAL_a1c95e3d_4_k_cu_2f5bf375_375804cuda3std3__45__cpo4cendE)
_ZN40_INTERNAL_a1c95e3d_4_k_cu_2f5bf375_375804cuda3std3__45__cpo4cendE:
	.zero		1
	.type		_ZN40_INTERNAL_a1c95e3d_4_k_cu_2f5bf375_375804cuda3std6ranges3__45__cpo4swapE,@object
	.size		_ZN40_INTERNAL_a1c95e3d_4_k_cu_2f5bf375_375804cuda3std6ranges3__45__cpo4swapE,(.L_10 - _ZN40_INTERNAL_a1c95e3d_4_k_cu_2f5bf375_375804cuda3std6ranges3__45__cpo4swapE)
_ZN40_INTERNAL_a1c95e3d_4_k_cu_2f5bf375_375804cuda3std6ranges3__45__cpo4swapE:
	.zero		1
.L_10:


//--------------------- .nv.constant0._ZN7cutlass13device_kernelINS_4gemm6kernel13GemmUniversalIN4cute5tupleIJiiiiEEENS1_10collective13CollectiveMmaINS1_35MainloopSm100TmaUmmaWarpSpecializedILi8ELi2ELi4ENS5_IJNS4_1CILi1EEESB_SB_EEEEENS5_IJNSA_ILi128EEENSA_ILi64EEESE_EEENS_12float_e4m3_tENS5_IJlSB_lEEENS_12float_e5m2_tESI_NS4_8TiledMMAINS4_8MMA_AtomIJNS4_10MMA_TraitsINS4_19SM100_MMA_F8F6F4_SSEJSH_SJ_fSE_SF_NS4_17integral_constantINS4_4UMMA5MajorELSQ_0EEESR_NSO_INSP_7ScaleInELSS_0EEEST_EEEEEENS4_6LayoutISC_NS5_IJNSA_ILi0EEESX_SX_EEEEENS5_IJNS4_10UnderscoreES10_S10_EEEEENS4_13SM90_TMA_LOADENS4_14ComposedLayoutINS4_7SwizzleILi3ELi4ELi3EEENS4_18smem_ptr_flag_bitsILi8EEENSW_INS5_IJNSA_ILi8EEESE_EEENS5_IJSE_SB_EEEEEEEvNS4_8identityES13_S1D_vS1E_EENS_8epilogue10collective18CollectiveEpilogueINS1G_23Sm100TmaWarpSpecializedILi1ELi1ELi64ELb0ELb0EEEJSG_NS5_IJNSW_ISE_SB_EENSW_ISF_SB_EEEEESH_SI_SH_SI_NS1G_6fusion15FusionCallbacksIS1K_NS1O_17LinearCombinationISH_fSH_fLNS_15FloatRoundStyleE2EEESG_S1N_JEEENS4_5SM1004TMEM4LOAD26SM100_TMEM_LOAD_32dp32b64xES13_NS14_INS15_ILi2ELi4ELi3EEES18_NSW_INS5_IJS19_SF_EEENS5_IJSF_SB_EEEEEEENS4_39AutoVectorizingCopyWithAssumedAlignmentILi128EEENS4_14SM90_TMA_STOREES22_S24_S24_EEEvvEEEEvNT_6ParamsE --------------------------
	.section	.nv.constant0._ZN7cutlass13device_kernelINS_4gemm6kernel13GemmUniversalIN4cute5tupleIJiiiiEEENS1_10collective13CollectiveMmaINS1_35MainloopSm100TmaUmmaWarpSpecializedILi8ELi2ELi4ENS5_IJNS4_1CILi1EEESB_SB_EEEEENS5_IJNSA_ILi128EEENSA_ILi64EEESE_EEENS_12float_e4m3_tENS5_IJlSB_lEEENS_12float_e5m2_tESI_NS4_8TiledMMAINS4_8MMA_AtomIJNS4_10MMA_TraitsINS4_19SM100_MMA_F8F6F4_SSEJSH_SJ_fSE_SF_NS4_17integral_constantINS4_4UMMA5MajorELSQ_0EEESR_NSO_INSP_7ScaleInELSS_0EEEST_EEEEEENS4_6LayoutISC_NS5_IJNSA_ILi0EEESX_SX_EEEEENS5_IJNS4_10UnderscoreES10_S10_EEEEENS4_13SM90_TMA_LOADENS4_14ComposedLayoutINS4_7SwizzleILi3ELi4ELi3EEENS4_18smem_ptr_flag_bitsILi8EEENSW_INS5_IJNSA_ILi8EEESE_EEENS5_IJSE_SB_EEEEEEEvNS4_8identityES13_S1D_vS1E_EENS_8epilogue10collective18CollectiveEpilogueINS1G_23Sm100TmaWarpSpecializedILi1ELi1ELi64ELb0ELb0EEEJSG_NS5_IJNSW_ISE_SB_EENSW_ISF_SB_EEEEESH_SI_SH_SI_NS1G_6fusion15FusionCallbacksIS1K_NS1O_17LinearCombinationISH_fSH_fLNS_15FloatRoundStyleE2EEESG_S1N_JEEENS4_5SM1004TMEM4LOAD26SM100_TMEM_LOAD_32dp32b64xES13_NS14_INS15_ILi2ELi4ELi3EEES18_NSW_INS5_IJS19_SF_EEENS5_IJSF_SB_EEEEEEENS4_39AutoVectorizingCopyWithAssumedAlignmentILi128EEENS4_14SM90_TMA_STOREES22_S24_S24_EEEvvEEEEvNT_6ParamsE,"a",@progbits
	.sectionflags	@""
	.align	4
.nv.constant0._ZN7cutlass13device_kernelINS_4gemm6kernel13GemmUniversalIN4cute5tupleIJiiiiEEENS1_10collective13CollectiveMmaINS1_35MainloopSm100TmaUmmaWarpSpecializedILi8ELi2ELi4ENS5_IJNS4_1CILi1EEESB_SB_EEEEENS5_IJNSA_ILi128EEENSA_ILi64EEESE_EEENS_12float_e4m3_tENS5_IJlSB_lEEENS_12float_e5m2_tESI_NS4_8TiledMMAINS4_8MMA_AtomIJNS4_10MMA_TraitsINS4_19SM100_MMA_F8F6F4_SSEJSH_SJ_fSE_SF_NS4_17integral_constantINS4_4UMMA5MajorELSQ_0EEESR_NSO_INSP_7ScaleInELSS_0EEEST_EEEEEENS4_6LayoutISC_NS5_IJNSA_ILi0EEESX_SX_EEEEENS5_IJNS4_10UnderscoreES10_S10_EEEEENS4_13SM90_TMA_LOADENS4_14ComposedLayoutINS4_7SwizzleILi3ELi4ELi3EEENS4_18smem_ptr_flag_bitsILi8EEENSW_INS5_IJNSA_ILi8EEESE_EEENS5_IJSE_SB_EEEEEEEvNS4_8identityES13_S1D_vS1E_EENS_8epilogue10collective18CollectiveEpilogueINS1G_23Sm100TmaWarpSpecializedILi1ELi1ELi64ELb0ELb0EEEJSG_NS5_IJNSW_ISE_SB_EENSW_ISF_SB_EEEEESH_SI_SH_SI_NS1G_6fusion15FusionCallbacksIS1K_NS1O_17LinearCombinationISH_fSH_fLNS_15FloatRoundStyleE2EEESG_S1N_JEEENS4_5SM1004TMEM4LOAD26SM100_TMEM_LOAD_32dp32b64xES13_NS14_INS15_ILi2ELi4ELi3EEES18_NSW_INS5_IJS19_SF_EEENS5_IJSF_SB_EEEEEEENS4_39AutoVectorizingCopyWithAssumedAlignmentILi128EEENS4_14SM90_TMA_STOREES22_S24_S24_EEEvvEEEEvNT_6ParamsE:
	.zero		2944


//--------------------- SYMBOLS --------------------------

	.type		.nv.reservedSmem.offset0,@object
	.size		.nv.reservedSmem.offset0,0x4
	.type		.nv.reservedSmem.cap,@object
	.size		.nv.reservedSmem.cap,0x4
	.type		__assertfail,@function
